	.headerflags	@"EF_CUDA_TEXMODE_UNIFIED EF_CUDA_64BIT_ADDRESS EF_CUDA_SM80 EF_CUDA_VIRTUAL_SM(EF_CUDA_SM80)"
	.elftype	@"ET_EXEC"


//--------------------- .nv.info                  --------------------------
	.section	.nv.info,"",@"SHT_CUDA_INFO"
	.align	4


	//----- nvinfo : EIATTR_REGCOUNT
	.align		4
        /*0000*/ 	.byte	0x04, 0x2f
        /*0002*/ 	.short	(.L_1 - .L_0)
	.align		4
.L_0:
        /*0004*/ 	.word	index@(matmul_kernel)
        /*0008*/ 	.word	0x000000ff


	//----- nvinfo : EIATTR_FRAME_SIZE
	.align		4
.L_1:
        /*000c*/ 	.byte	0x04, 0x11
        /*000e*/ 	.short	(.L_3 - .L_2)
	.align		4
.L_2:
        /*0010*/ 	.word	index@(matmul_kernel)
        /*0014*/ 	.word	0x00000048


	//----- nvinfo : EIATTR_MIN_STACK_SIZE
	.align		4
.L_3:
        /*0018*/ 	.byte	0x04, 0x12
        /*001a*/ 	.short	(.L_5 - .L_4)
	.align		4
.L_4:
        /*001c*/ 	.word	index@(matmul_kernel)
        /*0020*/ 	.word	0x00000048
.L_5:


//--------------------- .nv.info.matmul_kernel    --------------------------
	.section	.nv.info.matmul_kernel,"",@"SHT_CUDA_INFO"
	.sectionflags	@""
	.align	4


	//----- nvinfo : EIATTR_CUDA_API_VERSION
	.align		4
        /*0000*/ 	.byte	0x04, 0x37
        /*0002*/ 	.short	(.L_7 - .L_6)
.L_6:
        /*0004*/ 	.word	0x00000080


	//----- nvinfo : EIATTR_SW2861232_WAR
	.align		4
.L_7:
        /*0008*/ 	.byte	0x01, 0x35
	.zero		2


	//----- nvinfo : EIATTR_PARAM_CBANK
	.align		4
        /*000c*/ 	.byte	0x04, 0x0a
        /*000e*/ 	.short	(.L_9 - .L_8)
	.align		4
.L_8:
        /*0010*/ 	.word	index@(.nv.constant0.matmul_kernel)
        /*0014*/ 	.short	0x0160
        /*0016*/ 	.short	0x0038


	//----- nvinfo : EIATTR_CBANK_PARAM_SIZE
	.align		4
.L_9:
        /*0018*/ 	.byte	0x03, 0x19
        /*001a*/ 	.short	0x0038


	//----- nvinfo : EIATTR_KPARAM_INFO
	.align		4
        /*001c*/ 	.byte	0x04, 0x17
        /*001e*/ 	.short	(.L_11 - .L_10)
.L_10:
        /*0020*/ 	.word	0x00000000
        /*0024*/ 	.short	0x0008
        /*0026*/ 	.short	0x0030
        /*0028*/ 	.byte	0x00, 0xf4, 0x21, 0x00


	//----- nvinfo : EIATTR_KPARAM_INFO
	.align		4
.L_11:
        /*002c*/ 	.byte	0x04, 0x17
        /*002e*/ 	.short	(.L_13 - .L_12)
.L_12:
        /*0030*/ 	.word	0x00000000
        /*0034*/ 	.short	0x0007
        /*0036*/ 	.short	0x0028
        /*0038*/ 	.byte	0x00, 0xf0, 0x11, 0x00


	//----- nvinfo : EIATTR_KPARAM_INFO
	.align		4
.L_13:
        /*003c*/ 	.byte	0x04, 0x17
        /*003e*/ 	.short	(.L_15 - .L_14)
.L_14:
        /*0040*/ 	.word	0x00000000
        /*0044*/ 	.short	0x0006
        /*0046*/ 	.short	0x0024
        /*0048*/ 	.byte	0x00, 0xf0, 0x11, 0x00


	//----- nvinfo : EIATTR_KPARAM_INFO
	.align		4
.L_15:
        /*004c*/ 	.byte	0x04, 0x17
        /*004e*/ 	.short	(.L_17 - .L_16)
.L_16:
        /*0050*/ 	.word	0x00000000
        /*0054*/ 	.short	0x0005
        /*0056*/ 	.short	0x0020
        /*0058*/ 	.byte	0x00, 0xf0, 0x11, 0x00


	//----- nvinfo : EIATTR_KPARAM_INFO
	.align		4
.L_17:
        /*005c*/ 	.byte	0x04, 0x17
        /*005e*/ 	.short	(.L_19 - .L_18)
.L_18:
        /*0060*/ 	.word	0x00000000
        /*0064*/ 	.short	0x0004
        /*0066*/ 	.short	0x001c
        /*0068*/ 	.byte	0x00, 0xf0, 0x11, 0x00


	//----- nvinfo : EIATTR_KPARAM_INFO
	.align		4
.L_19:
        /*006c*/ 	.byte	0x04, 0x17
        /*006e*/ 	.short	(.L_21 - .L_20)
.L_20:
        /*0070*/ 	.word	0x00000000
        /*0074*/ 	.short	0x0003
        /*0076*/ 	.short	0x0018
        /*0078*/ 	.byte	0x00, 0xf0, 0x11, 0x00


	//----- nvinfo : EIATTR_KPARAM_INFO
	.align		4
.L_21:
        /*007c*/ 	.byte	0x04, 0x17
        /*007e*/ 	.short	(.L_23 - .L_22)
.L_22:
        /*0080*/ 	.word	0x00000000
        /*0084*/ 	.short	0x0002
        /*0086*/ 	.short	0x0010
        /*0088*/ 	.byte	0x00, 0xf4, 0x21, 0x00


	//----- nvinfo : EIATTR_KPARAM_INFO
	.align		4
.L_23:
        /*008c*/ 	.byte	0x04, 0x17
        /*008e*/ 	.short	(.L_25 - .L_24)
.L_24:
        /*0090*/ 	.word	0x00000000
        /*0094*/ 	.short	0x0001
        /*0096*/ 	.short	0x0008
        /*0098*/ 	.byte	0x00, 0xf4, 0x21, 0x00


	//----- nvinfo : EIATTR_KPARAM_INFO
	.align		4
.L_25:
        /*009c*/ 	.byte	0x04, 0x17
        /*009e*/ 	.short	(.L_27 - .L_26)
.L_26:
        /*00a0*/ 	.word	0x00000000
        /*00a4*/ 	.short	0x0000
        /*00a6*/ 	.short	0x0000
        /*00a8*/ 	.byte	0x00, 0xf4, 0x21, 0x00


	//----- nvinfo : EIATTR_MAXREG_COUNT
	.align		4
.L_27:
        /*00ac*/ 	.byte	0x03, 0x1b
        /*00ae*/ 	.short	0x00ff


	//----- nvinfo : EIATTR_ANNOTATIONS
	.align		4
        /*00b0*/ 	.byte	0x04, 0x55
        /*00b2*/ 	.short	(.L_29 - .L_28)


	//   ....[0]....
.L_28:
        /*00b4*/ 	.word	0x00000001
        /* <DEDUP_REMOVED lines=18> */


	//----- nvinfo : EIATTR_EXIT_INSTR_OFFSETS
	.align		4
.L_29:
        /*01cc*/ 	.byte	0x04, 0x1c
        /*01ce*/ 	.short	(.L_31 - .L_30)


	//   ....[0]....
.L_30:
        /*01d0*/ 	.word	0x00005600


	//   ....[1]....
        /*01d4*/ 	.word	0x00005670


	//----- nvinfo : EIATTR_REQNTID
	.align		4
.L_31:
        /*01d8*/ 	.byte	0x04, 0x10
        /*01da*/ 	.short	(.L_33 - .L_32)
.L_32:
        /*01dc*/ 	.word	0x00000100
        /*01e0*/ 	.word	0x00000001
        /*01e4*/ 	.word	0x00000001
.L_33:


//--------------------- .nv.callgraph             --------------------------
	.section	.nv.callgraph,"",@"SHT_CUDA_CALLGRAPH"
	.align	4
	.sectionentsize	8
	.align		4
        /*0000*/ 	.word	0x00000000
	.align		4
        /*0004*/ 	.word	0xffffffff
	.align		4
        /*0008*/ 	.word	0x00000000
	.align		4
        /*000c*/ 	.word	0xfffffffe
	.align		4
        /*0010*/ 	.word	0x00000000
	.align		4
        /*0014*/ 	.word	0xfffffffd
	.align		4
        /*0018*/ 	.word	0x00000000
	.align		4
        /*001c*/ 	.word	0xfffffffc


//--------------------- .nv.rel.action            --------------------------
	.section	.nv.rel.action,"",@"SHT_CUDA_RELOCINFO"
	.align	8
	.sectionentsize	8
        /*0000*/ 	.byte	0x73, 0x00, 0x00, 0x00, 0x00, 0x00, 0x00, 0x00, 0x00, 0x00, 0x00, 0x11, 0x25, 0x00, 0x05, 0x36


//--------------------- .nv.constant0.matmul_kernel --------------------------
	.section	.nv.constant0.matmul_kernel,"a",@progbits
	.sectionflags	@""
	.align	4
.nv.constant0.matmul_kernel:
	.zero		408


//--------------------- .text.matmul_kernel       --------------------------
	.section	.text.matmul_kernel,"ax",@progbits
	.sectionflags	@"SHF_BARRIERS=1"
	.sectioninfo	@"SHI_REGISTERS=255"
	.align	128
        .global         matmul_kernel
        .type           matmul_kernel,@function
        .size           matmul_kernel,(.L_x_5 - matmul_kernel)
        .other          matmul_kernel,@"STO_CUDA_ENTRY STV_DEFAULT"
matmul_kernel:
.text.matmul_kernel:
[----:B------:R-:W-:Y:S02]  /*0000*/  IMAD.MOV.U32 R1, RZ, RZ, c[0x0][0x28] ;  /* 0x00000a00ff017624 */ /* 0x000fe400078e00ff */
[----:B------:R-:W-:Y:S01]  /*0010*/  ULDC.64 UR6, c[0x0][0x178] ;  /* 0x00005e0000067ab9 */ /* 0x000fe20000000a00 */
[----:B------:R-:W1:Y:S01]  /*0020*/  S2R R4, SR_CTAID.X ;  /* 0x0000000000047919 */ /* 0x000e620000002500 */
[----:B------:R-:W-:Y:S01]  /*0030*/  UIADD3 UR6, UR6, 0x7f, URZ ;  /* 0x0000007f06067890 */ /* 0x000fe2000fffe03f */
[----:B------:R-:W-:Y:S01]  /*0040*/  IMAD.MOV.U32 R19, RZ, RZ, 0x2 ;  /* 0x00000002ff137424 */ /* 0x000fe200078e00ff */
[----:B------:R-:W-:Y:S01]  /*0050*/  ULDC.64 UR18, c[0x0][0x118] ;  /* 0x0000460000127ab9 */ /* 0x000fe20000000a00 */
[----:B------:R-:W2:Y:S01]  /*0060*/  S2R R22, SR_TID.X ;  /* 0x0000000000167919 */ /* 0x000ea20000002100 */
[----:B------:R-:W-:Y:S01]  /*0070*/  USHF.R.S32.HI UR4, URZ, 0x1f, UR6 ;  /* 0x0000001f3f047899 */ /* 0x000fe20008011406 */
[----:B------:R-:W-:Y:S01]  /*0080*/  IMAD.MOV.U32 R18, RZ, RZ, c[0x0][0x184] ;  /* 0x00006100ff127624 */ /* 0x000fe200078e00ff */
[----:B------:R-:W-:Y:S02]  /*0090*/  IADD3 R1, R1, -0x48, RZ ;  /* 0xffffffb801017810 */ /* 0x000fe40007ffe0ff */
[----:B------:R-:W-:-:S04]  /*00a0*/  ULEA.HI UR4, UR4, UR6, URZ, 0x7 ;  /* 0x0000000604047291 */ /* 0x000fc8000f8f383f */
[----:B------:R-:W-:-:S04]  /*00b0*/  USHF.R.S32.HI UR4, URZ, 0x7, UR4 ;  /* 0x000000073f047899 */ /* 0x000fc80008011404 */
[----:B------:R-:W-:-:S03]  /*00c0*/  USHF.L.U32 UR6, UR4, 0x3, URZ ;  /* 0x0000000304067899 */ /* 0x000fc6000800063f */
[----:B------:R-:W-:-:S03]  /*00d0*/  UMOV UR4, URZ ;  /* 0x0000003f00047c82 */ /* 0x000fc60008000000 */
[----:B------:R-:W-:Y:S01]  /*00e0*/  IMAD.U32 R3, RZ, RZ, UR6 ;  /* 0x00000006ff037e24 */ /* 0x000fe2000f8e00ff */
[----:B-1----:R-:W-:-:S04]  /*00f0*/  IABS R4, R4 ;  /* 0x0000000400047213 */ /* 0x002fc80000000000 */
[-C--:B------:R-:W-:Y:S01]  /*0100*/  IABS R5, R3.reuse ;  /* 0x0000000300057213 */ /* 0x080fe20000000000 */
[C---:B--2---:R-:W-:Y:S01]  /*0110*/  IMAD.SHL.U32 R8, R22.reuse, 0x8, RZ ;  /* 0x0000000816087824 */ /* 0x044fe200078e00ff */
[----:B------:R-:W-:Y:S01]  /*0120*/  IABS R6, R3 ;  /* 0x0000000300067213 */ /* 0x000fe20000000000 */
[----:B------:R-:W-:Y:S01]  /*0130*/  IMAD.MOV.U32 R3, RZ, RZ, R4 ;  /* 0x000000ffff037224 */ /* 0x000fe200078e0004 */
[----:B------:R-:W1:Y:S01]  /*0140*/  R2UR UR11, R5 ;  /* 0x00000000050b73c2 */ /* 0x000e6200000e0000 */
[----:B------:R-:W-:Y:S02]  /*0150*/  LEA.HI R10, R22, 0x30, RZ, 0x1c ;  /* 0x00000030160a7811 */ /* 0x000fe400078fe0ff */
[----:B------:R-:W-:Y:S01]  /*0160*/  IMAD.MOV R4, RZ, RZ, -R6 ;  /* 0x000000ffff047224 */ /* 0x000fe200078e0a06 */
[----:B------:R-:W-:Y:S02]  /*0170*/  LOP3.LUT R9, R8, 0x78, RZ, 0xc0, !PT ;  /* 0x0000007808097812 */ /* 0x000fe400078ec0ff */
[----:B------:R-:W-:-:S02]  /*0180*/  SHF.R.U32.HI R15, RZ, 0x1, R22 ;  /* 0x00000001ff0f7819 */ /* 0x000fc40000011616 */
[----:B------:R-:W2:Y:S01]  /*0190*/  R2UR UR9, R3 ;  /* 0x00000000030973c2 */ /* 0x000ea200000e0000 */
[C---:B------:R-:W-:Y:S02]  /*01a0*/  LEA.HI R21, R22.reuse, 0x70, RZ, 0x1c ;  /* 0x0000007016157811 */ /* 0x040fe400078fe0ff */
[----:B------:R-:W-:-:S05]  /*01b0*/  LOP3.LUT R48, R22, 0x10, RZ, 0xc0, !PT ;  /* 0x0000001016307812 */ /* 0x000fca00078ec0ff */
[----:B------:R-:W3:Y:S01]  /*01c0*/  R2UR UR10, R4 ;  /* 0x00000000040a73c2 */ /* 0x000ee200000e0000 */
[----:B-1----:R-:W1:Y:S08]  /*01d0*/  I2F.RP R0, UR11 ;  /* 0x0000000b00007d06 */ /* 0x002e700008209400 */
[----:B-1----:R-:W1:Y:S02]  /*01e0*/  MUFU.RCP R0, R0 ;  /* 0x0000000000007308 */ /* 0x002e640000001000 */
[----:B-1----:R-:W-:-:S06]  /*01f0*/  IADD3 R2, R0, 0xffffffe, RZ ;  /* 0x0ffffffe00027810 */ /* 0x002fcc0007ffe0ff */
[----:B------:R-:W1:Y:S02]  /*0200*/  F2I.FTZ.U32.TRUNC.NTZ R2, R2 ;  /* 0x0000000200027305 */ /* 0x000e64000021f000 */
[----:B-1----:R-:W1:Y:S02]  /*0210*/  R2UR UR5, R2 ;  /* 0x00000000020573c2 */ /* 0x002e6400000e0000 */
[----:B-1----:R-:W-:-:S04]  /*0220*/  UIADD3 UR8, URZ, -UR5, URZ ;  /* 0x800000053f087290 */ /* 0x002fc8000fffe03f */
[----:B------:R-:W-:-:S04]  /*0230*/  UIMAD UR8, UR8, UR11, URZ ;  /* 0x0000000b080872a4 */ /* 0x000fc8000f8e023f */
[----:B------:R-:W-:-:S04]  /*0240*/  UIMAD.WIDE.U32 UR4, UR5, UR8, UR4 ;  /* 0x00000008050472a5 */ /* 0x000fc8000f8e0004 */
[----:B--2---:R-:W-:-:S03]  /*0250*/  UIMAD.WIDE.U32 UR4, UR5, UR9, URZ ;  /* 0x00000009050472a5 */ /* 0x004fc6000f8e003f */
[----:B------:R-:W1:Y:S01]  /*0260*/  S2UR UR8, SR_CTAID.X ;  /* 0x00000000000879c3 */ /* 0x000e620000002500 */
[----:B---3--:R-:W-:-:S04]  /*0270*/  UIMAD UR4, UR5, UR10, UR9 ;  /* 0x0000000a050472a4 */ /* 0x008fc8000f8e0209 */
[----:B------:R-:W-:-:S11]  /*0280*/  UISETP.GT.U32.AND UP0, UPT, UR11, UR4, UPT ;  /* 0x000000040b00728c */ /* 0x000fd6000bf04070 */
[----:B------:R-:W-:Y:S02]  /*0290*/  @!UP0 UIADD3 UR4, UR4, -UR11, URZ ;  /* 0x8000000b04048290 */ /* 0x000fe4000fffe03f */
[----:B------:R-:W-:Y:S02]  /*02a0*/  @!UP0 UIADD3 UR5, UR5, 0x1, URZ ;  /* 0x0000000105058890 */ /* 0x000fe4000fffe03f */
[----:B------:R-:W-:Y:S02]  /*02b0*/  UISETP.GE.U32.AND UP1, UPT, UR4, UR11, UPT ;  /* 0x0000000b0400728c */ /* 0x000fe4000bf26070 */
[----:B-1----:R-:W-:-:S04]  /*02c0*/  ULOP3.LUT UR4, UR8, UR6, URZ, 0x3c, !UPT ;  /* 0x0000000608047292 */ /* 0x002fc8000f8e3c3f */
[----:B------:R-:W-:-:S05]  /*02d0*/  UISETP.GE.AND UP0, UPT, UR4, URZ, UPT ;  /* 0x0000003f0400728c */ /* 0x000fca000bf06270 */
[----:B------:R-:W-:Y:S02]  /*02e0*/  @UP1 UIADD3 UR5, UR5, 0x1, URZ ;  /* 0x0000000105051890 */ /* 0x000fe4000fffe03f */
[----:B------:R-:W-:Y:S02]  /*02f0*/  UISETP.NE.AND UP1, UPT, UR6, URZ, UPT ;  /* 0x0000003f0600728c */ /* 0x000fe4000bf25270 */
[----:B------:R-:W-:-:S03]  /*0300*/  UMOV UR4, 0xfffffff8 ;  /* 0xfffffff800047882 */ /* 0x000fc60000000000 */
[----:B------:R-:W-:Y:S02]  /*0310*/  UMOV UR14, UR5 ;  /* 0x00000005000e7c82 */ /* 0x000fe40008000000 */
[----:B------:R-:W-:-:S04]  /*0320*/  @!UP0 UIADD3 UR14, -UR14, URZ, URZ ;  /* 0x0000003f0e0e8290 */ /* 0x000fc8000fffe13f */
[----:B------:R-:W-:-:S04]  /*0330*/  @!UP1 ULOP3.LUT UR14, URZ, UR6, URZ, 0x33, !UPT ;  /* 0x000000063f0e9292 */ /* 0x000fc8000f8e333f */
[----:B------:R-:W-:-:S04]  /*0340*/  UIMAD UR4, UR14, UR4, 0x1 ;  /* 0x000000010e0474a4 */ /* 0x000fc8000f8e0204 */
[----:B------:R-:W-:-:S04]  /*0350*/  UISETP.LT.AND UP0, UPT, UR4, 0x8, UPT ;  /* 0x000000080400788c */ /* 0x000fc8000bf01270 */
[----:B------:R-:W-:Y:S02]  /*0360*/  USEL UR15, UR4, 0x8, UP0 ;  /* 0x00000008040f7887 */ /* 0x000fe40008000000 */
[----:B------:R-:W-:-:S04]  /*0370*/  UIADD3 UR4, -UR14, URZ, URZ ;  /* 0x0000003f0e047290 */ /* 0x000fc8000fffe13f */
[----:B------:R-:W-:Y:S01]  /*0380*/  IABS R3, UR15 ;  /* 0x0000000f00037c13 */ /* 0x000fe20008000000 */
[----:B------:R-:W-:Y:S01]  /*0390*/  UIMAD UR16, UR6, UR4, UR8 ;  /* 0x00000004061072a4 */ /* 0x000fe2000f8e0208 */
[----:B------:R-:W-:Y:S02]  /*03a0*/  IABS R5, UR15 ;  /* 0x0000000f00057c13 */ /* 0x000fe40008000000 */
[----:B------:R1:W2:Y:S01]  /*03b0*/  R2UR UR10, R3 ;  /* 0x00000000030a73c2 */ /* 0x0002a200000e0000 */
[----:B------:R-:W-:Y:S02]  /*03c0*/  UMOV UR4, URZ ;  /* 0x0000003f00047c82 */ /* 0x000fe40008000000 */
[----:B------:R-:W-:Y:S01]  /*03d0*/  IABS R4, UR16 ;  /* 0x0000001000047c13 */ /* 0x000fe20008000000 */
[----:B-1----:R-:W-:-:S04]  /*03e0*/  IMAD.MOV R3, RZ, RZ, -R5 ;  /* 0x000000ffff037224 */ /* 0x002fc800078e0a05 */
[----:B------:R1:W3:Y:S01]  /*03f0*/  R2UR UR8, R4 ;  /* 0x00000000040873c2 */ /* 0x0002e200000e0000 */
[----:B------:R-:W-:-:S07]  /*0400*/  IABS R5, c[0x0][0x178] ;  /* 0x00005e0000057a13 */ /* 0x000fce0000000000 */
[----:B------:R4:W5:Y:S01]  /*0410*/  R2UR UR9, R3 ;  /* 0x00000000030973c2 */ /* 0x00096200000e0000 */
[----:B-1----:R-:W-:Y:S01]  /*0420*/  LOP3.LUT R4, R22, 0x20, RZ, 0xc0, !PT ;  /* 0x0000002016047812 */ /* 0x002fe200078ec0ff */
[----:B--2---:R-:W1:Y:S08]  /*0430*/  I2F.RP R0, UR10 ;  /* 0x0000000a00007d06 */ /* 0x004e700008209400 */
[----:B-1----:R-:W1:Y:S02]  /*0440*/  MUFU.RCP R0, R0 ;  /* 0x0000000000007308 */ /* 0x002e640000001000 */
[----:B-1----:R-:W-:-:S06]  /*0450*/  IADD3 R2, R0, 0xffffffe, RZ ;  /* 0x0ffffffe00027810 */ /* 0x002fcc0007ffe0ff */
[----:B------:R-:W1:Y:S08]  /*0460*/  I2F.RP R0, R5 ;  /* 0x0000000500007306 */ /* 0x000e700000209400 */
[----:B------:R-:W2:Y:S08]  /*0470*/  F2I.FTZ.U32.TRUNC.NTZ R2, R2 ;  /* 0x0000000200027305 */ /* 0x000eb0000021f000 */
[----:B-1----:R-:W1:Y:S01]  /*0480*/  MUFU.RCP R0, R0 ;  /* 0x0000000000007308 */ /* 0x002e620000001000 */
[----:B--2---:R1:W2:Y:S02]  /*0490*/  R2UR UR5, R2 ;  /* 0x00000000020573c2 */ /* 0x0042a400000e0000 */
[----:B-1----:R-:W-:-:S05]  /*04a0*/  IADD3 R2, R0, 0xffffffe, RZ ;  /* 0x0ffffffe00027810 */ /* 0x002fca0007ffe0ff */
[----:B----4-:R1:W4:Y:S02]  /*04b0*/  F2I.FTZ.U32.TRUNC.NTZ R3, R2 ;  /* 0x0000000200037305 */ /* 0x010324000021f000 */
[----:B-1----:R-:W-:Y:S01]  /*04c0*/  IMAD.MOV.U32 R2, RZ, RZ, RZ ;  /* 0x000000ffff027224 */ /* 0x002fe200078e00ff */
[----:B--2---:R-:W-:-:S04]  /*04d0*/  UIADD3 UR6, URZ, -UR5, URZ ;  /* 0x800000053f067290 */ /* 0x004fc8000fffe03f */
[----:B------:R-:W-:Y:S01]  /*04e0*/  UIMAD UR6, UR6, UR10, URZ ;  /* 0x0000000a060672a4 */ /* 0x000fe2000f8e023f */
[----:B----4-:R-:W-:-:S03]  /*04f0*/  IMAD.MOV R0, RZ, RZ, -R3 ;  /* 0x000000ffff007224 */ /* 0x010fc600078e0a03 */
[----:B------:R-:W-:Y:S01]  /*0500*/  UIMAD.WIDE.U32 UR4, UR5, UR6, UR4 ;  /* 0x00000006050472a5 */ /* 0x000fe2000f8e0004 */
[----:B------:R-:W-:-:S03]  /*0510*/  IMAD R7, R0, R5, RZ ;  /* 0x0000000500077224 */ /* 0x000fc600078e02ff */
[----:B---3--:R-:W-:Y:S01]  /*0520*/  UIMAD.WIDE.U32 UR4, UR5, UR8, URZ ;  /* 0x00000008050472a5 */ /* 0x008fe2000f8e003f */
[----:B------:R-:W-:Y:S01]  /*0530*/  IMAD.HI.U32 R2, R3, R7, R2 ;  /* 0x0000000703027227 */ /* 0x000fe200078e0002 */
[----:B------:R-:W-:Y:S02]  /*0540*/  SHF.R.U32.HI R3, RZ, 0x4, R22 ;  /* 0x00000004ff037819 */ /* 0x000fe40000011616 */
[----:B-----5:R-:W-:Y:S02]  /*0550*/  UIMAD UR4, UR5, UR9, UR8 ;  /* 0x00000009050472a4 */ /* 0x020fe4000f8e0208 */
[----:B------:R-:W-:Y:S01]  /*0560*/  UIADD3 UR8, UR7, -0x80, URZ ;  /* 0xffffff8007087890 */ /* 0x000fe2000fffe03f */
[----:B------:R-:W-:Y:S01]  /*0570*/  SGXT.U32 R11, R3, 0x4 ;  /* 0x00000004030b781a */ /* 0x000fe20000000000 */
[----:B------:R-:W-:-:S03]  /*0580*/  UISETP.GT.U32.AND UP0, UPT, UR10, UR4, UPT ;  /* 0x000000040a00728c */ /* 0x000fc6000bf04070 */
[C---:B------:R-:W-:Y:S02]  /*0590*/  LOP3.LUT R13, R11.reuse, 0x10, RZ, 0xfc, !PT ;  /* 0x000000100b0d7812 */ /* 0x040fe400078efcff */
[----:B------:R-:W-:Y:S02]  /*05a0*/  ISETP.GE.AND P1, PT, R10, UR8, PT ;  /* 0x000000080a007c0c */ /* 0x000fe4000bf26270 */
[----:B------:R-:W-:Y:S02]  /*05b0*/  ISETP.GE.AND P3, PT, R11, c[0x0][0x17c], PT ;  /* 0x00005f000b007a0c */ /* 0x000fe40003f66270 */
[----:B------:R-:W-:Y:S02]  /*05c0*/  ISETP.GE.AND P4, PT, R13, c[0x0][0x17c], PT ;  /* 0x00005f000d007a0c */ /* 0x000fe40003f86270 */
[----:B------:R-:W-:Y:S01]  /*05d0*/  @!UP0 UIADD3 UR4, UR4, -UR10, URZ ;  /* 0x8000000a04048290 */ /* 0x000fe2000fffe03f */
[C---:B------:R-:W-:Y:S01]  /*05e0*/  LOP3.LUT R26, R11.reuse, 0x20, RZ, 0xfc, !PT ;  /* 0x000000200b1a7812 */ /* 0x040fe200078efcff */
[----:B------:R-:W-:Y:S01]  /*05f0*/  @!UP0 UIADD3 UR5, UR5, 0x1, URZ ;  /* 0x0000000105058890 */ /* 0x000fe2000fffe03f */
[C---:B------:R-:W-:Y:S01]  /*0600*/  LOP3.LUT R25, R11.reuse, 0x40, RZ, 0xfc, !PT ;  /* 0x000000400b197812 */ /* 0x040fe200078efcff */
[----:B------:R-:W-:Y:S01]  /*0610*/  UISETP.GE.U32.AND UP1, UPT, UR4, UR10, UPT ;  /* 0x0000000a0400728c */ /* 0x000fe2000bf26070 */
[----:B------:R-:W-:Y:S01]  /*0620*/  ISETP.GE.AND P5, PT, R26, c[0x0][0x17c], PT ;  /* 0x00005f001a007a0c */ /* 0x000fe20003fa6270 */
[----:B------:R-:W-:Y:S01]  /*0630*/  ULOP3.LUT UR4, UR16, UR15, URZ, 0x3c, !UPT ;  /* 0x0000000f10047292 */ /* 0x000fe2000f8e3c3f */
[----:B------:R-:W-:-:S02]  /*0640*/  LOP3.LUT R24, R11, 0x50, RZ, 0xfc, !PT ;  /* 0x000000500b187812 */ /* 0x000fc400078efcff */
[----:B------:R-:W-:Y:S01]  /*0650*/  LOP3.LUT R23, R11, 0x60, RZ, 0xfc, !PT ;  /* 0x000000600b177812 */ /* 0x000fe200078efcff */
[----:B------:R-:W-:-:S05]  /*0660*/  UISETP.GE.AND UP0, UPT, UR4, URZ, UPT ;  /* 0x0000003f0400728c */ /* 0x000fca000bf06270 */
[----:B------:R-:W-:Y:S02]  /*0670*/  @UP1 UIADD3 UR5, UR5, 0x1, URZ ;  /* 0x0000000105051890 */ /* 0x000fe4000fffe03f */
[----:B------:R-:W-:Y:S01]  /*0680*/  UISETP.NE.AND UP1, UPT, UR15, URZ, UPT ;  /* 0x0000003f0f00728c */ /* 0x000fe2000bf25270 */
[----:B------:R1:W2:Y:S04]  /*0690*/  R2UR UR4, R4 ;  /* 0x00000000040473c2 */ /* 0x0002a800000e0000 */
[----:B------:R-:W-:Y:S02]  /*06a0*/  UMOV UR17, UR5 ;  /* 0x0000000500117c82 */ /* 0x000fe40008000000 */
[----:B------:R-:W-:Y:S02]  /*06b0*/  @!UP0 UIADD3 UR17, -UR17, URZ, URZ ;  /* 0x0000003f11118290 */ /* 0x000fe4000fffe13f */
[----:B------:R-:W-:-:S02]  /*06c0*/  UMOV UR5, 0x7f ;  /* 0x0000007f00057882 */ /* 0x000fc40000000000 */
[----:B------:R-:W-:Y:S02]  /*06d0*/  @!UP1 ULOP3.LUT UR17, URZ, UR15, URZ, 0x33, !UPT ;  /* 0x0000000f3f119292 */ /* 0x000fe4000f8e333f */
[----:B------:R-:W-:-:S04]  /*06e0*/  UIADD3 UR5, UR5, UR7, URZ ;  /* 0x0000000705057290 */ /* 0x000fc8000fffe03f */
[----:B------:R-:W-:Y:S01]  /*06f0*/  IMAD.U32 R186, RZ, RZ, UR17 ;  /* 0x00000011ffba7e24 */ /* 0x000fe2000f8e00ff */
[----:B------:R-:W-:Y:S02]  /*0700*/  UISETP.GT.AND UP1, UPT, UR5, 0xff, UPT ;  /* 0x000000ff0500788c */ /* 0x000fe4000bf24270 */
[----:B------:R-:W-:Y:S01]  /*0710*/  UISETP.GT.AND UP0, UPT, UR5, 0x7f, UPT ;  /* 0x0000007f0500788c */ /* 0x000fe2000bf04270 */
[----:B------:R-:W-:-:S03]  /*0720*/  IMAD R186, R186, 0x80, R9 ;  /* 0x00000080baba7824 */ /* 0x000fc600078e0209 */
[----:B------:R-:W-:Y:S01]  /*0730*/  PLOP3.LUT P2, PT, PT, PT, UP1, 0x80, 0x0 ;  /* 0x000000000000781c */ /* 0x000fe20003f4f018 */
[----:B------:R-:W-:Y:S01]  /*0740*/  USEL UR6, URZ, 0x10, !UP0 ;  /* 0x000000103f067887 */ /* 0x000fe2000c000000 */
[----:B------:R-:W-:-:S05]  /*0750*/  IABS R0, R186 ;  /* 0x000000ba00007213 */ /* 0x000fca0000000000 */
[----:B------:R-:W-:-:S04]  /*0760*/  IMAD.HI.U32 R2, R2, R0, RZ ;  /* 0x0000000002027227 */ /* 0x000fc800078e00ff */
[----:B------:R-:W-:Y:S02]  /*0770*/  IMAD.MOV R2, RZ, RZ, -R2 ;  /* 0x000000ffff027224 */ /* 0x000fe400078e0a02 */
[----:B------:R-:W-:Y:S01]  /*0780*/  IMAD.U32 R12, RZ, RZ, UR6 ;  /* 0x00000006ff0c7e24 */ /* 0x000fe2000f8e00ff */
[----:B------:R-:W-:Y:S01]  /*0790*/  ULDC UR6, c[0x0][0x184] ;  /* 0x0000610000067ab9 */ /* 0x000fe20000000800 */
[----:B------:R-:W-:Y:S01]  /*07a0*/  IMAD R0, R5, R2, R0 ;  /* 0x0000000205007224 */ /* 0x000fe200078e0200 */
[----:B------:R-:W-:Y:S01]  /*07b0*/  SEL R2, RZ, 0x10, P1 ;  /* 0x00000010ff027807 */ /* 0x000fe20000800000 */
[----:B------:R-:W-:Y:S01]  /*07c0*/  USHF.L.U32 UR6, UR6, 0x7, URZ ;  /* 0x0000000706067899 */ /* 0x000fe2000800063f */
[----:B------:R-:W-:Y:S02]  /*07d0*/  ISETP.GE.AND P1, PT, R9, c[0x0][0x17c], PT ;  /* 0x00005f0009007a0c */ /* 0x000fe40003f26270 */
[----:B------:R-:W-:Y:S02]  /*07e0*/  ISETP.GT.U32.AND P0, PT, R5, R0, PT ;  /* 0x000000000500720c */ /* 0x000fe40003f04070 */
[----:B------:R-:W-:Y:S01]  /*07f0*/  SEL R2, R2, RZ, P2 ;  /* 0x000000ff02027207 */ /* 0x000fe20001000000 */
[----:B------:R-:W-:Y:S01]  /*0800*/  IMAD.U32 R27, RZ, RZ, UR6 ;  /* 0x00000006ff1b7e24 */ /* 0x000fe2000f8e00ff */
[----:B------:R-:W-:-:S02]  /*0810*/  SEL R3, R12, RZ, !P3 ;  /* 0x000000ff0c037207 */ /* 0x000fc40005800000 */
[----:B-1----:R-:W-:Y:S02]  /*0820*/  SEL R4, R12, RZ, !P4 ;  /* 0x000000ff0c047207 */ /* 0x002fe40006000000 */
[----:B------:R-:W-:Y:S02]  /*0830*/  ISETP.NE.U32.AND P3, PT, R3, RZ, PT ;  /* 0x000000ff0300720c */ /* 0x000fe40003f65070 */
[----:B------:R-:W-:-:S03]  /*0840*/  ISETP.NE.U32.AND P6, PT, R4, RZ, PT ;  /* 0x000000ff0400720c */ /* 0x000fc60003fc5070 */
[----:B------:R-:W-:Y:S01]  /*0850*/  @!P0 IMAD.IADD R0, R0, 0x1, -R5 ;  /* 0x0000000100008824 */ /* 0x000fe200078e0a05 */
[----:B------:R-:W-:Y:S02]  /*0860*/  ISETP.NE.U32.AND P0, PT, R2, RZ, PT ;  /* 0x000000ff0200720c */ /* 0x000fe40003f05070 */
[----:B------:R-:W-:Y:S02]  /*0870*/  SEL R2, R12, RZ, !P1 ;  /* 0x000000ff0c027207 */ /* 0x000fe40004800000 */
[----:B------:R-:W-:Y:S02]  /*0880*/  ISETP.GT.U32.AND P2, PT, R5, R0, PT ;  /* 0x000000000500720c */ /* 0x000fe40003f44070 */
[----:B------:R-:W-:Y:S02]  /*0890*/  ISETP.GE.AND P1, PT, R186, RZ, PT ;  /* 0x000000ffba00720c */ /* 0x000fe40003f26270 */
[----:B------:R-:W-:Y:S02]  /*08a0*/  ISETP.NE.U32.AND P4, PT, R2, RZ, PT ;  /* 0x000000ff0200720c */ /* 0x000fe40003f85070 */
[----:B------:R-:W-:-:S02]  /*08b0*/  SEL R2, R12, RZ, !P5 ;  /* 0x000000ff0c027207 */ /* 0x000fc40006800000 */
[----:B------:R-:W-:-:S05]  /*08c0*/  ISETP.NE.AND P5, PT, RZ, c[0x0][0x178], PT ;  /* 0x00005e00ff007a0c */ /* 0x000fca0003fa5270 */
[----:B------:R-:W-:Y:S01]  /*08d0*/  @!P2 IMAD.IADD R0, R0, 0x1, -R5 ;  /* 0x000000010000a824 */ /* 0x000fe200078e0a05 */
[----:B------:R-:W-:-:S03]  /*08e0*/  ISETP.GE.AND P2, PT, R10, c[0x0][0x17c], PT ;  /* 0x00005f000a007a0c */ /* 0x000fc60003f46270 */
[----:B------:R-:W-:Y:S01]  /*08f0*/  IMAD.MOV.U32 R14, RZ, RZ, R0 ;  /* 0x000000ffff0e7224 */ /* 0x000fe200078e0000 */
[----:B------:R-:W-:Y:S02]  /*0900*/  LOP3.LUT R0, R15, 0x38, RZ, 0xc0, !PT ;  /* 0x000000380f007812 */ /* 0x000fe400078ec0ff */
[----:B------:R-:W-:Y:S01]  /*0910*/  SEL R3, R12, RZ, !P2 ;  /* 0x000000ff0c037207 */ /* 0x000fe20005000000 */
[----:B------:R-:W-:Y:S01]  /*0920*/  @!P1 IMAD.MOV R14, RZ, RZ, -R14 ;  /* 0x000000ffff0e9224 */ /* 0x000fe200078e0a0e */
[----:B------:R-:W-:Y:S02]  /*0930*/  LOP3.LUT R0, R0, 0x78, R8, 0x78, !PT ;  /* 0x0000007800007812 */ /* 0x000fe400078e7808 */
[----:B------:R-:W-:Y:S02]  /*0940*/  ISETP.NE.U32.AND P1, PT, R2, RZ, PT ;  /* 0x000000ff0200720c */ /* 0x000fe40003f25070 */
[----:B------:R-:W-:Y:S01]  /*0950*/  ISETP.NE.U32.AND P2, PT, R3, RZ, PT ;  /* 0x000000ff0300720c */ /* 0x000fe20003f45070 */
[----:B------:R-:W-:Y:S01]  /*0960*/  IMAD R0, R11, 0x80, R0 ;  /* 0x000000800b007824 */ /* 0x000fe200078e0200 */
[----:B------:R-:W-:Y:S01]  /*0970*/  @!P5 LOP3.LUT R14, RZ, c[0x0][0x178], RZ, 0x33, !PT ;  /* 0x00005e00ff0eda12 */ /* 0x000fe200078e33ff */
[----:B------:R-:W-:Y:S01]  /*0980*/  IMAD.WIDE.U32 R2, R9, R19, c[0x0][0x160] ;  /* 0x0000580009027625 */ /* 0x000fe200078e0013 */
[----:B------:R-:W-:-:S03]  /*0990*/  ISETP.GE.AND P5, PT, R25, c[0x0][0x17c], PT ;  /* 0x00005f0019007a0c */ /* 0x000fc60003fa6270 */
[----:B------:R-:W-:Y:S01]  /*09a0*/  IMAD.SHL.U32 R0, R0, 0x2, RZ ;  /* 0x0000000200007824 */ /* 0x000fe200078e00ff */
[----:B------:R-:W-:Y:S01]  /*09b0*/  SEL R6, R12, RZ, !P5 ;  /* 0x000000ff0c067207 */ /* 0x000fe20006800000 */
[--C-:B------:R-:W-:Y:S01]  /*09c0*/  IMAD R187, R11, c[0x0][0x184], R14.reuse ;  /* 0x000061000bbb7a24 */ /* 0x100fe200078e020e */
[----:B------:R-:W-:Y:S01]  /*09d0*/  ISETP.GE.AND P5, PT, R23, c[0x0][0x17c], PT ;  /* 0x00005f0017007a0c */ /* 0x000fe20003fa6270 */
[----:B------:R-:W-:Y:S01]  /*09e0*/  IMAD R197, R10, c[0x0][0x184], R14 ;  /* 0x000061000ac57a24 */ /* 0x000fe200078e020e */
[----:B------:R1:W-:Y:S01]  /*09f0*/  LDGSTS.E.BYPASS.128 [R0], [R2.64], P4 ;  /* 0x0000000002007fae */ /* 0x0003e2000a101c52 */
[----:B------:R-:W-:Y:S01]  /*0a00*/  IMAD.WIDE R4, R187, R19, c[0x0][0x168] ;  /* 0x00005a00bb047625 */ /* 0x000fe200078e0213 */
[----:B------:R-:W-:Y:S02]  /*0a10*/  SEL R8, R12, RZ, !P5 ;  /* 0x000000ff0c087207 */ /* 0x000fe40006800000 */
[----:B------:R1:W-:Y:S01]  /*0a20*/  LDGSTS.E.BYPASS.128 [R0+0x1000], [R2.64], P4 ;  /* 0x0100000002007fae */ /* 0x0003e2000a101c52 */
[----:B------:R-:W-:Y:S01]  /*0a30*/  ISETP.GE.AND P5, PT, R9, UR8, PT ;  /* 0x0000000809007c0c */ /* 0x000fe2000bfa6270 */
[----:B------:R-:W-:-:S02]  /*0a40*/  IMAD R193, R18, 0x10, R187 ;  /* 0x0000001012c17824 */ /* 0x000fc400078e02bb */
[----:B------:R1:W-:Y:S01]  /*0a50*/  LDGSTS.E.BYPASS.128 [R0+0x2000], [R2.64], P4 ;  /* 0x0200000002007fae */ /* 0x0003e2000a101c52 */
[----:B------:R-:W-:Y:S01]  /*0a60*/  SEL R9, RZ, 0x10, P5 ;  /* 0x00000010ff097807 */ /* 0x000fe20002800000 */
[----:B------:R-:W-:Y:S01]  /*0a70*/  IMAD R195, R18, 0x10, R193 ;  /* 0x0000001012c37824 */ /* 0x000fe200078e02c1 */
[----:B------:R-:W-:Y:S01]  /*0a80*/  ISETP.GE.AND P5, PT, R11, UR8, PT ;  /* 0x000000080b007c0c */ /* 0x000fe2000bfa6270 */
[----:B------:R1:W-:Y:S01]  /*0a90*/  LDGSTS.E.BYPASS.128 [R0+0x3000], [R2.64], P4 ;  /* 0x0300000002007fae */ /* 0x0003e2000a101c52 */
[----:B------:R-:W-:-:S03]  /*0aa0*/  IMAD.WIDE R10, R197, R19, c[0x0][0x168] ;  /* 0x00005a00c50a7625 */ /* 0x000fc600078e0213 */
[----:B------:R1:W-:Y:S01]  /*0ab0*/  LDGSTS.E.BYPASS.128 [R0+0x4000], [R2.64], P4 ;  /* 0x0400000002007fae */ /* 0x0003e2000a101c52 */
[C---:B------:R-:W-:Y:S02]  /*0ac0*/  IMAD R199, R18.reuse, 0x20, R195 ;  /* 0x0000002012c77824 */ /* 0x040fe400078e02c3 */
[----:B------:R-:W-:Y:S01]  /*0ad0*/  IMAD R205, R21, c[0x0][0x184], R14 ;  /* 0x0000610015cd7a24 */ /* 0x000fe200078e020e */
[----:B------:R1:W-:Y:S01]  /*0ae0*/  LDGSTS.E.BYPASS.128 [R0+0x5000], [R2.64], P4 ;  /* 0x0500000002007fae */ /* 0x0003e2000a101c52 */
[----:B------:R-:W-:-:S03]  /*0af0*/  IMAD R201, R18, 0x10, R199 ;  /* 0x0000001012c97824 */ /* 0x000fc600078e02c7 */
[----:B------:R1:W-:Y:S01]  /*0b00*/  LDGSTS.E.BYPASS.128 [R0+0x6000], [R2.64], P4 ;  /* 0x0600000002007fae */ /* 0x0003e2000a101c52 */
[----:B------:R-:W-:-:S03]  /*0b10*/  IMAD R203, R18, 0x10, R201 ;  /* 0x0000001012cb7824 */ /* 0x000fc600078e02c9 */
[----:B------:R1:W-:Y:S04]  /*0b20*/  LDGSTS.E.BYPASS.128 [R0+0x7000], [R2.64], P4 ;  /* 0x0700000002007fae */ /* 0x0003e8000a101c52 */
[----:B------:R1:W-:Y:S04]  /*0b30*/  LDGSTS.E.BYPASS.128 [R0+0x8000], [R2.64], P4 ;  /* 0x0800000002007fae */ /* 0x0003e8000a101c52 */
[----:B------:R1:W-:Y:S04]  /*0b40*/  LDGSTS.E.BYPASS.128 [R0+0x9000], [R2.64], P4 ;  /* 0x0900000002007fae */ /* 0x0003e8000a101c52 */
[----:B------:R1:W-:Y:S04]  /*0b50*/  LDGSTS.E.BYPASS.128 [R0+0xa000], [R2.64], P4 ;  /* 0x0a00000002007fae */ /* 0x0003e8000a101c52 */
[----:B------:R1:W-:Y:S04]  /*0b60*/  LDGSTS.E.BYPASS.128 [R0+0xb000], [R2.64], P4 ;  /* 0x0b00000002007fae */ /* 0x0003e8000a101c52 */
[----:B------:R1:W-:Y:S04]  /*0b70*/  LDGSTS.E.BYPASS.128 [R0+0xc000], [R2.64], P4 ;  /* 0x0c00000002007fae */ /* 0x0003e8000a101c52 */
[----:B------:R1:W-:Y:S04]  /*0b80*/  LDGSTS.E.BYPASS.128 [R0+0xd000], [R2.64], P4 ;  /* 0x0d00000002007fae */ /* 0x0003e8000a101c52 */
[----:B------:R1:W-:Y:S04]  /*0b90*/  LDGSTS.E.BYPASS.128 [R0+0xe000], [R2.64], P4 ;  /* 0x0e00000002007fae */ /* 0x0003e8000a101c52 */
[----:B------:R1:W-:Y:S01]  /*0ba0*/  LDGSTS.E.BYPASS.128 [R0+0xf000], [R2.64], P4 ;  /* 0x0f00000002007fae */ /* 0x0003e2000a101c52 */
[----:B------:R-:W-:-:S03]  /*0bb0*/  ISETP.GE.AND P4, PT, R24, c[0x0][0x17c], PT ;  /* 0x00005f0018007a0c */ /* 0x000fc60003f86270 */
[----:B------:R-:W0:Y:S01]  /*0bc0*/  LDGDEPBAR ;  /* 0x00000000000079af */ /* 0x000e220000000000 */
[----:B------:R-:W-:Y:S02]  /*0bd0*/  SEL R7, R12, RZ, !P4 ;  /* 0x000000ff0c077207 */ /* 0x000fe40006000000 */
[----:B------:R-:W-:Y:S01]  /*0be0*/  ISETP.GE.AND P4, PT, R21, c[0x0][0x17c], PT ;  /* 0x00005f0015007a0c */ /* 0x000fe20003f86270 */
[----:B------:R3:W-:Y:S01]  /*0bf0*/  LDGSTS.E.BYPASS.128 [R0+0x20000], [R4.64], P3 ;  /* 0x2000000004007fae */ /* 0x0007e20009901c52 */
[----:B------:R-:W-:Y:S02]  /*0c00*/  ISETP.NE.U32.AND P3, PT, R6, RZ, PT ;  /* 0x000000ff0600720c */ /* 0x000fe40003f65070 */
[----:B------:R-:W-:Y:S02]  /*0c10*/  SEL R12, R12, RZ, !P4 ;  /* 0x000000ff0c0c7207 */ /* 0x000fe40006000000 */
[----:B------:R-:W-:-:S04]  /*0c20*/  PLOP3.LUT P4, PT, PT, PT, UP1, 0x80, 0x0 ;  /* 0x000000000000781c */ /* 0x000fc80003f8f018 */
[----:B------:R-:W-:Y:S02]  /*0c30*/  SEL R15, R9, RZ, P4 ;  /* 0x000000ff090f7207 */ /* 0x000fe40002000000 */
[----:B------:R-:W-:Y:S02]  /*0c40*/  SEL R9, RZ, 0x10, P5 ;  /* 0x00000010ff097807 */ /* 0x000fe40002800000 */
[----:B------:R-:W-:Y:S02]  /*0c50*/  PLOP3.LUT P5, PT, PT, PT, UP1, 0x80, 0x0 ;  /* 0x000000000000781c */ /* 0x000fe40003faf018 */
[----:B------:R-:W-:Y:S01]  /*0c60*/  ISETP.NE.U32.AND P4, PT, R7, RZ, PT ;  /* 0x000000ff0700720c */ /* 0x000fe20003f85070 */
[-C--:B------:R-:W-:Y:S01]  /*0c70*/  IMAD.WIDE R6, R193, R19.reuse, c[0x0][0x168] ;  /* 0x00005a00c1067625 */ /* 0x080fe200078e0213 */
[----:B------:R-:W-:Y:S02]  /*0c80*/  SEL R20, R9, RZ, P5 ;  /* 0x000000ff09147207 */ /* 0x000fe40002800000 */
[----:B------:R-:W-:Y:S01]  /*0c90*/  ISETP.NE.U32.AND P5, PT, R8, RZ, PT ;  /* 0x000000ff0800720c */ /* 0x000fe20003fa5070 */
[----:B------:R-:W-:Y:S01]  /*0ca0*/  IMAD.WIDE R8, R195, R19, c[0x0][0x168] ;  /* 0x00005a00c3087625 */ /* 0x000fe200078e0213 */
[----:B------:R4:W-:Y:S01]  /*0cb0*/  LDGSTS.E.BYPASS.128 [R0+0x21000], [R6.64], P6 ;  /* 0x2100000006007fae */ /* 0x0009e2000b101c52 */
[----:B------:R-:W-:-:S03]  /*0cc0*/  ISETP.NE.U32.AND P6, PT, R12, RZ, PT ;  /* 0x000000ff0c00720c */ /* 0x000fc60003fc5070 */
[----:B------:R5:W-:Y:S01]  /*0cd0*/  LDGSTS.E.BYPASS.128 [R0+0x22000], [R8.64], P1 ;  /* 0x2200000008007fae */ /* 0x000be20008901c52 */
[----:B------:R-:W-:Y:S01]  /*0ce0*/  ISETP.GE.AND P1, PT, R13, UR8, PT ;  /* 0x000000080d007c0c */ /* 0x000fe2000bf26270 */
[----:B------:R-:W-:Y:S02]  /*0cf0*/  IMAD.WIDE R12, R199, R19, c[0x0][0x168] ;  /* 0x00005a00c70c7625 */ /* 0x000fe400078e0213 */
[----:B------:R1:W-:Y:S01]  /*0d00*/  LDGSTS.E.BYPASS.128 [R0+0x23000], [R10.64], P2 ;  /* 0x230000000a007fae */ /* 0x0003e20009101c52 */
[----:B------:R-:W-:Y:S02]  /*0d10*/  ISETP.GE.AND P2, PT, R21, UR8, PT ;  /* 0x0000000815007c0c */ /* 0x000fe4000bf46270 */
[----:B------:R-:W-:Y:S01]  /*0d20*/  SEL R16, RZ, 0x10, P1 ;  /* 0x00000010ff107807 */ /* 0x000fe20000800000 */
[----:B------:R1:W-:Y:S01]  /*0d30*/  LDGSTS.E.BYPASS.128 [R0+0x24000], [R12.64], P3 ;  /* 0x240000000c007fae */ /* 0x0003e20009901c52 */
[----:B------:R-:W-:Y:S02]  /*0d40*/  PLOP3.LUT P1, PT, PT, PT, UP1, 0x80, 0x0 ;  /* 0x000000000000781c */ /* 0x000fe40003f2f018 */
[----:B------:R-:W-:-:S02]  /*0d50*/  SEL R17, RZ, 0x10, P2 ;  /* 0x00000010ff117807 */ /* 0x000fc40001000000 */
[----:B------:R-:W-:Y:S02]  /*0d60*/  PLOP3.LUT P3, PT, PT, PT, UP1, 0x80, 0x0 ;  /* 0x000000000000781c */ /* 0x000fe40003f6f018 */
[----:B------:R-:W-:Y:S02]  /*0d70*/  SEL R17, R17, RZ, P1 ;  /* 0x000000ff11117207 */ /* 0x000fe40000800000 */
[----:B------:R-:W-:Y:S01]  /*0d80*/  ISETP.NE.U32.AND P2, PT, R15, RZ, PT ;  /* 0x000000ff0f00720c */ /* 0x000fe20003f45070 */
[-C--:B------:R-:W-:Y:S01]  /*0d90*/  IMAD.WIDE R14, R201, R19.reuse, c[0x0][0x168] ;  /* 0x00005a00c90e7625 */ /* 0x080fe200078e0213 */
[----:B------:R-:W-:Y:S02]  /*0da0*/  ISETP.NE.U32.AND P1, PT, R17, RZ, PT ;  /* 0x000000ff1100720c */ /* 0x000fe40003f25070 */
[----:B------:R-:W-:Y:S01]  /*0db0*/  SEL R21, R16, RZ, P3 ;  /* 0x000000ff10157207 */ /* 0x000fe20001800000 */
[----:B------:R-:W-:Y:S01]  /*0dc0*/  IMAD.WIDE R16, R203, R19, c[0x0][0x168] ;  /* 0x00005a00cb107625 */ /* 0x000fe200078e0213 */
[----:B------:R1:W-:Y:S01]  /*0dd0*/  LDGSTS.E.BYPASS.128 [R0+0x25000], [R14.64], P4 ;  /* 0x250000000e007fae */ /* 0x0003e2000a101c52 */
[----:B------:R-:W-:-:S02]  /*0de0*/  ISETP.NE.U32.AND P4, PT, R20, RZ, PT ;  /* 0x000000ff1400720c */ /* 0x000fc40003f85070 */
[----:B------:R-:W-:Y:S01]  /*0df0*/  IMAD.WIDE R18, R205, R19, c[0x0][0x168] ;  /* 0x00005a00cd127625 */ /* 0x000fe200078e0213 */
[----:B------:R1:W-:Y:S01]  /*0e00*/  LDGSTS.E.BYPASS.128 [R0+0x26000], [R16.64], P5 ;  /* 0x2600000010007fae */ /* 0x0003e2000a901c52 */
[----:B------:R-:W-:Y:S02]  /*0e10*/  ISETP.GE.AND P5, PT, R26, UR8, PT ;  /* 0x000000081a007c0c */ /* 0x000fe4000bfa6270 */
[----:B------:R-:W-:Y:S01]  /*0e20*/  ISETP.NE.U32.AND P3, PT, R21, RZ, PT ;  /* 0x000000ff1500720c */ /* 0x000fe20003f65070 */
[----:B------:R2:W-:Y:S01]  /*0e30*/  LDGSTS.E.BYPASS.128 [R0+0x27000], [R18.64], P6 ;  /* 0x2700000012007fae */ /* 0x0005e2000b101c52 */
[----:B------:R-:W-:Y:S01]  /*0e40*/  ISETP.GE.AND P6, PT, R25, UR8, PT ;  /* 0x0000000819007c0c */ /* 0x000fe2000bfc6270 */
[----:B------:R-:W-:Y:S01]  /*0e50*/  IMAD.U32 R25, RZ, RZ, UR6 ;  /* 0x00000006ff197e24 */ /* 0x000fe2000f8e00ff */
[----:B------:R-:W-:Y:S01]  /*0e60*/  SEL R20, RZ, 0x10, P5 ;  /* 0x00000010ff147807 */ /* 0x000fe20002800000 */
[----:B------:R-:W0:Y:S04]  /*0e70*/  LDGDEPBAR ;  /* 0x00000000000079af */ /* 0x000e280000000000 */
[----:B------:R-:W-:Y:S01]  /*0e80*/  BAR.SYNC.DEFER_BLOCKING 0x0 ;  /* 0x0000000000007b1d */ /* 0x000fe20000010000 */
[----:B------:R-:W-:Y:S01]  /*0e90*/  PLOP3.LUT P5, PT, PT, PT, UP1, 0x80, 0x0 ;  /* 0x000000000000781c */ /* 0x000fe20003faf018 */
[----:B-1----:R-:W-:Y:S01]  /*0ea0*/  IMAD.WIDE R14, R25, 0x2, R14 ;  /* 0x00000002190e7825 */ /* 0x002fe200078e020e */
[----:B------:R-:W-:-:S02]  /*0eb0*/  SEL R21, RZ, 0x10, P6 ;  /* 0x00000010ff157807 */ /* 0x000fc40003000000 */
[----:B------:R-:W-:Y:S01]  /*0ec0*/  PLOP3.LUT P6, PT, PT, PT, UP1, 0x80, 0x0 ;  /* 0x000000000000781c */ /* 0x000fe20003fcf018 */
[----:B------:R-:W-:Y:S01]  /*0ed0*/  IMAD.WIDE R16, R27, 0x2, R16 ;  /* 0x000000021b107825 */ /* 0x000fe200078e0210 */
[----:B------:R-:W-:Y:S02]  /*0ee0*/  SEL R21, R21, RZ, P5 ;  /* 0x000000ff15157207 */ /* 0x000fe40002800000 */
[----:B------:R-:W-:Y:S01]  /*0ef0*/  ISETP.GE.AND P5, PT, R23, UR8, PT ;  /* 0x0000000817007c0c */ /* 0x000fe2000bfa6270 */
[----:B------:R-:W-:-:S04]  /*0f00*/  IMAD.U32 R23, RZ, RZ, UR6 ;  /* 0x00000006ff177e24 */ /* 0x000fc8000f8e00ff */
[----:B---3--:R-:W-:-:S04]  /*0f10*/  IMAD.WIDE R4, R23, 0x2, R4 ;  /* 0x0000000217047825 */ /* 0x008fc800078e0204 */
[----:B------:R-:W-:-:S04]  /*0f20*/  IMAD.WIDE R12, R23, 0x2, R12 ;  /* 0x00000002170c7825 */ /* 0x000fc800078e020c */
[----:B--2---:R-:W-:Y:S01]  /*0f30*/  IMAD.WIDE R18, R23, 0x2, R18 ;  /* 0x0000000217127825 */ /* 0x004fe200078e0212 */
[----:B------:R-:W-:Y:S01]  /*0f40*/  @!PT LDS RZ, [RZ] ;  /* 0x00000000fffff984 */ /* 0x000fe20000000800 */
[----:B------:R-:W-:Y:S01]  /*0f50*/  @!PT LDS RZ, [RZ] ;  /* 0x00000000fffff984 */ /* 0x000fe20000000800 */
[----:B------:R-:W-:Y:S01]  /*0f60*/  @!PT LDS RZ, [RZ] ;  /* 0x00000000fffff984 */ /* 0x000fe20000000800 */
[----:B------:R1:W-:Y:S04]  /*0f70*/  LDGSTS.E.BYPASS.128 [R0+0x10000], [R2.64+0x100], P2 ;  /* 0x1000010002007fae */ /* 0x0003e80009101c52 */
        /* <DEDUP_REMOVED lines=14> */
[----:B------:R1:W-:Y:S01]  /*1060*/  LDGSTS.E.BYPASS.128 [R0+0x1f000], [R2.64+0x100], P2 ;  /* 0x1f00010002007fae */ /* 0x0003e20009101c52 */
[----:B------:R-:W-:-:S03]  /*1070*/  PLOP3.LUT P2, PT, PT, PT, UP1, 0x80, 0x0 ;  /* 0x000000000000781c */ /* 0x000fc60003f4f018 */
[----:B------:R-:W0:Y:S01]  /*1080*/  LDGDEPBAR ;  /* 0x00000000000079af */ /* 0x000e220000000000 */
[----:B------:R-:W-:Y:S02]  /*1090*/  SEL R20, R20, RZ, P2 ;  /* 0x000000ff14147207 */ /* 0x000fe40001000000 */
[----:B------:R-:W-:Y:S01]  /*10a0*/  ISETP.GE.AND P2, PT, R24, UR8, PT ;  /* 0x0000000818007c0c */ /* 0x000fe2000bf46270 */
[----:B------:R2:W-:Y:S01]  /*10b0*/  LDGSTS.E.BYPASS.128 [R0+0x28000], [R4.64], P4 ;  /* 0x2800000004007fae */ /* 0x0005e2000a101c52 */
[----:B-1----:R-:W-:Y:S02]  /*10c0*/  SEL R3, RZ, 0x10, P5 ;  /* 0x00000010ff037807 */ /* 0x002fe40002800000 */
[----:B------:R-:W-:Y:S02]  /*10d0*/  PLOP3.LUT P5, PT, PT, PT, UP1, 0x80, 0x0 ;  /* 0x000000000000781c */ /* 0x000fe40003faf018 */
[----:B------:R-:W-:Y:S02]  /*10e0*/  SEL R2, RZ, 0x10, P2 ;  /* 0x00000010ff027807 */ /* 0x000fe40001000000 */
[----:B------:R-:W-:-:S02]  /*10f0*/  SEL R3, R3, RZ, P5 ;  /* 0x000000ff03037207 */ /* 0x000fc40002800000 */
[----:B------:R-:W-:Y:S02]  /*1100*/  ISETP.NE.U32.AND P2, PT, R20, RZ, PT ;  /* 0x000000ff1400720c */ /* 0x000fe40003f45070 */
[----:B------:R-:W-:Y:S02]  /*1110*/  SEL R2, R2, RZ, P6 ;  /* 0x000000ff02027207 */ /* 0x000fe40003000000 */
[----:B------:R-:W-:Y:S01]  /*1120*/  ISETP.NE.U32.AND P5, PT, R3, RZ, PT ;  /* 0x000000ff0300720c */ /* 0x000fe20003fa5070 */
[----:B------:R-:W-:Y:S01]  /*1130*/  IMAD.U32 R3, RZ, RZ, UR6 ;  /* 0x00000006ff037e24 */ /* 0x000fe2000f8e00ff */
[----:B------:R-:W-:Y:S01]  /*1140*/  ISETP.NE.U32.AND P6, PT, R21, RZ, PT ;  /* 0x000000ff1500720c */ /* 0x000fe20003fc5070 */
[----:B------:R-:W-:Y:S01]  /*1150*/  IMAD.U32 R21, RZ, RZ, UR6 ;  /* 0x00000006ff157e24 */ /* 0x000fe2000f8e00ff */
[----:B------:R-:W-:Y:S01]  /*1160*/  ISETP.NE.U32.AND P4, PT, R2, RZ, PT ;  /* 0x000000ff0200720c */ /* 0x000fe20003f85070 */
[----:B----4-:R-:W-:-:S04]  /*1170*/  IMAD.WIDE R6, R3, 0x2, R6 ;  /* 0x0000000203067825 */ /* 0x010fc800078e0206 */
[C---:B-----5:R-:W-:Y:S01]  /*1180*/  IMAD.WIDE R8, R21.reuse, 0x2, R8 ;  /* 0x0000000215087825 */ /* 0x060fe200078e0208 */
[----:B------:R2:W-:Y:S03]  /*1190*/  LDGSTS.E.BYPASS.128 [R0+0x29000], [R6.64], P3 ;  /* 0x2900000006007fae */ /* 0x0005e60009901c52 */
[----:B------:R-:W-:Y:S01]  /*11a0*/  IMAD.WIDE R10, R21, 0x2, R10 ;  /* 0x00000002150a7825 */ /* 0x000fe200078e020a */
[----:B------:R2:W-:Y:S04]  /*11b0*/  LDGSTS.E.BYPASS.128 [R0+0x2a000], [R8.64], P2 ;  /* 0x2a00000008007fae */ /* 0x0005e80009101c52 */
[----:B------:R2:W-:Y:S01]  /*11c0*/  LDGSTS.E.BYPASS.128 [R0+0x2b000], [R10.64], P0 ;  /* 0x2b0000000a007fae */ /* 0x0005e20008101c52 */
[----:B------:R-:W-:-:S03]  /*11d0*/  PLOP3.LUT P0, PT, PT, PT, UP0, 0x80, 0x0 ;  /* 0x000000000000781c */ /* 0x000fc60003f0f008 */
[----:B------:R2:W-:Y:S04]  /*11e0*/  LDGSTS.E.BYPASS.128 [R0+0x2c000], [R12.64], P6 ;  /* 0x2c0000000c007fae */ /* 0x0005e8000b101c52 */
[----:B------:R2:W-:Y:S04]  /*11f0*/  LDGSTS.E.BYPASS.128 [R0+0x2d000], [R14.64], P4 ;  /* 0x2d0000000e007fae */ /* 0x0005e8000a101c52 */
[----:B------:R2:W-:Y:S04]  /*1200*/  LDGSTS.E.BYPASS.128 [R0+0x2e000], [R16.64], P5 ;  /* 0x2e00000010007fae */ /* 0x0005e8000a901c52 */
[----:B------:R2:W-:Y:S04]  /*1210*/  LDGSTS.E.BYPASS.128 [R0+0x2f000], [R18.64], P1 ;  /* 0x2f00000012007fae */ /* 0x0005e80008901c52 */
[----:B------:R-:W0:Y:S01]  /*1220*/  LDGDEPBAR ;  /* 0x00000000000079af */ /* 0x000e220000000000 */
[----:B------:R-:W-:Y:S05]  /*1230*/  @P0 BRA `(.L_x_0) ;  /* 0x000003b000000947 */ /* 0x000fea0003800000 */
[----:B--2---:R-:W-:Y:S01]  /*1240*/  IMAD.SHL.U32 R0, R22, 0x20, RZ ;  /* 0x0000002016007824 */ /* 0x004fe200078e00ff */
[----:B------:R-:W-:Y:S01]  /*1250*/  CS2R R66, SRZ ;  /* 0x0000000000427805 */ /* 0x000fe2000001ff00 */
[----:B------:R-:W-:Y:S01]  /*1260*/  IMAD.MOV.U32 R92, RZ, RZ, RZ ;  /* 0x000000ffff5c7224 */ /* 0x000fe200078e00ff */
[----:B------:R-:W-:Y:S01]  /*1270*/  CS2R R64, SRZ ;  /* 0x0000000000407805 */ /* 0x000fe2000001ff00 */
[----:B------:R-:W-:Y:S01]  /*1280*/  IMAD.MOV.U32 R94, RZ, RZ, RZ ;  /* 0x000000ffff5e7224 */ /* 0x000fe200078e00ff */
[----:B------:R1:W-:Y:S01]  /*1290*/  STL [R1+0x40], R0 ;  /* 0x0000400001007387 */ /* 0x0003e20000100800 */
[----:B------:R-:W-:Y:S01]  /*12a0*/  IMAD.MOV.U32 R96, RZ, RZ, RZ ;  /* 0x000000ffff607224 */ /* 0x000fe200078e00ff */
[----:B------:R-:W-:Y:S01]  /*12b0*/  CS2R R62, SRZ ;  /* 0x00000000003e7805 */ /* 0x000fe2000001ff00 */
        /* <DEDUP_REMOVED lines=13> */
[----:B------:R-:W-:Y:S01]  /*1390*/  USHF.R.U32.HI UR8, URZ, 0x2, UR4 ;  /* 0x000000023f087899 */ /* 0x000fe20008011604 */
[----:B------:R-:W-:-:S02]  /*13a0*/  IMAD.MOV.U32 R160, RZ, RZ, RZ ;  /* 0x000000ffffa07224 */ /* 0x000fc400078e00ff */
[----:B------:R-:W-:Y:S02]  /*13b0*/  IMAD.MOV.U32 R162, RZ, RZ, RZ ;  /* 0x000000ffffa27224 */ /* 0x000fe400078e00ff */
[----:B------:R-:W-:Y:S02]  /*13c0*/  IMAD.MOV.U32 R156, RZ, RZ, RZ ;  /* 0x000000ffff9c7224 */ /* 0x000fe400078e00ff */
[----:B------:R-:W-:Y:S02]  /*13d0*/  IMAD.MOV.U32 R158, RZ, RZ, RZ ;  /* 0x000000ffff9e7224 */ /* 0x000fe400078e00ff */
[----:B------:R-:W-:Y:S02]  /*13e0*/  IMAD.MOV.U32 R152, RZ, RZ, RZ ;  /* 0x000000ffff987224 */ /* 0x000fe400078e00ff */
[----:B------:R-:W-:Y:S02]  /*13f0*/  IMAD.MOV.U32 R154, RZ, RZ, RZ ;  /* 0x000000ffff9a7224 */ /* 0x000fe400078e00ff */
        /* <DEDUP_REMOVED lines=29> */
[----:B-1----:R-:W-:Y:S01]  /*15d0*/  IMAD.MOV.U32 R0, RZ, RZ, RZ ;  /* 0x000000ffff007224 */ /* 0x002fe200078e00ff */
[----:B------:R-:W-:Y:S05]  /*15e0*/  BRA `(.L_x_1) ;  /* 0x0000324000007947 */ /* 0x000fea0003800000 */
.L_x_0:
[C---:B------:R-:W-:Y:S01]  /*15f0*/  LOP3.LUT R2, R22.reuse, 0x3, RZ, 0xc0, !PT ;  /* 0x0000000316027812 */ /* 0x040fe200078ec0ff */
[----:B--2---:R-:W-:Y:S01]  /*1600*/  IMAD.MOV.U32 R6, RZ, RZ, 0x10 ;  /* 0x00000010ff067424 */ /* 0x004fe200078e00ff */
[----:B------:R-:W-:Y:S01]  /*1610*/  SHF.R.S32.HI R4, RZ, 0x2, R22 ;  /* 0x00000002ff047819 */ /* 0x000fe20000011416 */
[C---:B------:R-:W-:Y:S01]  /*1620*/  IMAD.SHL.U32 R8, R22.reuse, 0x20, RZ ;  /* 0x0000002016087824 */ /* 0x040fe200078e00ff */
[----:B------:R-:W-:Y:S01]  /*1630*/  LOP3.LUT R5, R22, 0xf, RZ, 0xc0, !PT ;  /* 0x0000000f16057812 */ /* 0x000fe200078ec0ff */
[----:B------:R-:W-:Y:S01]  /*1640*/  IMAD R3, R2, 0x88, RZ ;  /* 0x0000008802037824 */ /* 0x000fe200078e02ff */
[----:B------:R-:W-:Y:S01]  /*1650*/  SGXT R2, R4, 0x1 ;  /* 0x000000010402781a */ /* 0x000fe20000000200 */
[----:B------:R-:W-:Y:S01]  /*1660*/  UIADD3 UR9, UR7, -0x100, URZ ;  /* 0xffffff0007097890 */ /* 0x000fe2000fffe03f */
[----:B------:R1:W-:Y:S01]  /*1670*/  STL [R1+0x40], R8 ;  /* 0x0000400801007387 */ /* 0x0003e20000100800 */
[----:B------:R-:W-:Y:S01]  /*1680*/  USHF.R.U32.HI UR8, URZ, 0x2, UR4 ;  /* 0x000000023f087899 */ /* 0x000fe20008011604 */
[----:B------:R-:W-:Y:S01]  /*1690*/  LOP3.LUT R4, R3, 0x220, R2, 0x78, !PT ;  /* 0x0000022003047812 */ /* 0x000fe200078e7802 */
[----:B------:R-:W-:Y:S01]  /*16a0*/  IMAD.WIDE.U32 R2, R5, R6, c[0x0][0x160] ;  /* 0x0000580005027625 */ /* 0x000fe200078e0006 */
[----:B------:R-:W-:Y:S01]  /*16b0*/  USHF.R.S32.HI UR7, URZ, 0x1f, UR5 ;  /* 0x0000001f3f077899 */ /* 0x000fe20008011405 */
[----:B------:R-:W-:Y:S01]  /*16c0*/  SHF.R.S32.HI R206, RZ, 0x1f, R205 ;  /* 0x0000001fffce7819 */ /* 0x000fe200000114cd */
[----:B------:R-:W-:Y:S01]  /*16d0*/  ULDC.64 UR12, c[0x0][0x168] ;  /* 0x00005a00000c7ab9 */ /* 0x000fe20000000a00 */
[----:B------:R-:W-:Y:S01]  /*16e0*/  IMAD.SHL.U32 R5, R22, 0x80, RZ ;  /* 0x0000008016057824 */ /* 0x000fe200078e00ff */
[----:B------:R-:W-:Y:S01]  /*16f0*/  IADD3 R185, P0, R2, 0x200, RZ ;  /* 0x0000020002b97810 */ /* 0x000fe20007f1e0ff */
[----:B------:R-:W-:Y:S01]  /*1700*/  ULEA.HI UR7, UR7, UR5, URZ, 0x7 ;  /* 0x0000000507077291 */ /* 0x000fe2000f8f383f */
[----:B------:R-:W-:Y:S01]  /*1710*/  SHF.R.U32.HI R2, RZ, 0x1, R48 ;  /* 0x00000001ff027819 */ /* 0x000fe20000011630 */
[----:B------:R-:W-:Y:S01]  /*1720*/  USHF.R.S32.HI UR11, URZ, 0x1f, UR6 ;  /* 0x0000001f3f0b7899 */ /* 0x000fe20008011406 */
[----:B------:R-:W-:Y:S01]  /*1730*/  LOP3.LUT R7, R4, 0x400, R5, 0xf8, !PT ;  /* 0x0000040004077812 */ /* 0x000fe200078ef805 */
[----:B------:R-:W-:Y:S01]  /*1740*/  IMAD.X R184, RZ, RZ, R3, P0 ;  /* 0x000000ffffb87224 */ /* 0x000fe200000e0603 */
[----:B------:R-:W-:Y:S01]  /*1750*/  SHF.R.S32.HI R204, RZ, 0x1f, R203 ;  /* 0x0000001fffcc7819 */ /* 0x000fe200000114cb */
[----:B------:R-:W-:Y:S01]  /*1760*/  ULEA UR12, UP0, UR6, UR12, 0x2 ;  /* 0x0000000c060c7291 */ /* 0x000fe2000f80103f */
[----:B------:R-:W-:Y:S01]  /*1770*/  LOP3.LUT R2, R7, R2, RZ, 0x3c, !PT ;  /* 0x0000000207027212 */ /* 0x000fe200078e3cff */
[----:B------:R-:W-:Y:S01]  /*1780*/  IMAD R7, R48, 0x80, R7 ;  /* 0x0000008030077824 */ /* 0x000fe200078e0207 */
[----:B------:R-:W-:Y:S01]  /*1790*/  SHF.R.S32.HI R202, RZ, 0x1f, R201 ;  /* 0x0000001fffca7819 */ /* 0x000fe200000114c9 */
[----:B------:R-:W-:Y:S01]  /*17a0*/  USHF.R.S32.HI UR7, URZ, 0x7, UR7 ;  /* 0x000000073f077899 */ /* 0x000fe20008011407 */
[--C-:B------:R-:W-:Y:S01]  /*17b0*/  LOP3.LUT R3, R2, 0x800, R8.reuse, 0xf8, !PT ;  /* 0x0000080002037812 */ /* 0x100fe200078ef808 */
[----:B------:R-:W-:Y:S01]  /*17c0*/  CS2R R92, SRZ ;  /* 0x00000000005c7805 */ /* 0x000fe2000001ff00 */
[----:B------:R-:W-:Y:S01]  /*17d0*/  SHF.R.S32.HI R200, RZ, 0x1f, R199 ;  /* 0x0000001fffc87819 */ /* 0x000fe200000114c7 */
[----:B------:R-:W-:Y:S01]  /*17e0*/  CS2R R94, SRZ ;  /* 0x00000000005e7805 */ /* 0x000fe2000001ff00 */
[----:B------:R-:W-:Y:S01]  /*17f0*/  LOP3.LUT R3, R3, 0x1000, R8, 0xf8, !PT ;  /* 0x0000100003037812 */ /* 0x000fe200078ef808 */
[----:B------:R-:W-:Y:S01]  /*1800*/  CS2R R96, SRZ ;  /* 0x0000000000607805 */ /* 0x000fe2000001ff00 */
[----:B------:R-:W-:Y:S01]  /*1810*/  SHF.R.S32.HI R198, RZ, 0x1f, R197 ;  /* 0x0000001fffc67819 */ /* 0x000fe200000114c5 */
[----:B------:R-:W-:Y:S01]  /*1820*/  CS2R R98, SRZ ;  /* 0x0000000000627805 */ /* 0x000fe2000001ff00 */
[C---:B-1----:R-:W-:Y:S01]  /*1830*/  LOP3.LUT R8, R3.reuse, 0x10, RZ, 0x3c, !PT ;  /* 0x0000001003087812 */ /* 0x042fe200078e3cff */
[----:B------:R-:W-:Y:S01]  /*1840*/  CS2R R100, SRZ ;  /* 0x0000000000647805 */ /* 0x000fe2000001ff00 */
[C---:B------:R-:W-:Y:S01]  /*1850*/  LOP3.LUT R10, R3.reuse, 0x20, RZ, 0x3c, !PT ;  /* 0x00000020030a7812 */ /* 0x040fe200078e3cff */
[----:B------:R-:W-:Y:S01]  /*1860*/  CS2R R102, SRZ ;  /* 0x0000000000667805 */ /* 0x000fe2000001ff00 */
[----:B------:R-:W-:Y:S01]  /*1870*/  LOP3.LUT R9, R3, 0x30, RZ, 0x3c, !PT ;  /* 0x0000003003097812 */ /* 0x000fe200078e3cff */
[----:B------:R1:W-:Y:S01]  /*1880*/  STL [R1+0x3c], R8 ;  /* 0x00003c0801007387 */ /* 0x0003e20000100800 */
[----:B------:R-:W-:Y:S01]  /*1890*/  SHF.R.S32.HI R196, RZ, 0x1f, R195 ;  /* 0x0000001fffc47819 */ /* 0x000fe200000114c3 */
[----:B------:R-:W-:Y:S01]  /*18a0*/  CS2R R168, SRZ ;  /* 0x0000000000a87805 */ /* 0x000fe2000001ff00 */
[----:B------:R-:W-:Y:S01]  /*18b0*/  SHF.R.S32.HI R194, RZ, 0x1f, R193 ;  /* 0x0000001fffc27819 */ /* 0x000fe200000114c1 */
[----:B------:R2:W-:Y:S01]  /*18c0*/  STL [R1+0x38], R10 ;  /* 0x0000380a01007387 */ /* 0x0005e20000100800 */
[----:B------:R-:W-:Y:S01]  /*18d0*/  SHF.R.S32.HI R192, RZ, 0x1f, R187 ;  /* 0x0000001fffc07819 */ /* 0x000fe200000114bb */
[----:B------:R-:W-:Y:S01]  /*18e0*/  CS2R R170, SRZ ;  /* 0x0000000000aa7805 */ /* 0x000fe2000001ff00 */
[----:B------:R-:W-:Y:S01]  /*18f0*/  LOP3.LUT R2, R7, UR8, RZ, 0x3c, !PT ;  /* 0x0000000807027c12 */ /* 0x000fe2000f8e3cff */
[----:B------:R3:W-:Y:S01]  /*1900*/  STL [R1+0x34], R9 ;  /* 0x0000340901007387 */ /* 0x0007e20000100800 */
[C---:B------:R-:W-:Y:S01]  /*1910*/  SHF.L.U64.HI R206, R205.reuse, 0x1, R206 ;  /* 0x00000001cdce7819 */ /* 0x040fe200000102ce */
[----:B------:R-:W-:Y:S01]  /*1920*/  IMAD.SHL.U32 R205, R205, 0x2, RZ ;  /* 0x00000002cdcd7824 */ /* 0x000fe200078e00ff */
[----:B-1----:R-:W-:Y:S01]  /*1930*/  LOP3.LUT R8, R3, 0x40, RZ, 0x3c, !PT ;  /* 0x0000004003087812 */ /* 0x002fe200078e3cff */
[----:B------:R-:W-:Y:S01]  /*1940*/  CS2R R164, SRZ ;  /* 0x0000000000a47805 */ /* 0x000fe2000001ff00 */
[C---:B------:R-:W-:Y:S01]  /*1950*/  SHF.L.U64.HI R204, R203.reuse, 0x1, R204 ;  /* 0x00000001cbcc7819 */ /* 0x040fe200000102cc */
[----:B------:R-:W-:Y:S01]  /*1960*/  IMAD.SHL.U32 R203, R203, 0x2, RZ ;  /* 0x00000002cbcb7824 */ /* 0x000fe200078e00ff */
[----:B--2---:R-:W-:Y:S01]  /*1970*/  LOP3.LUT R10, R3, 0x50, RZ, 0x3c, !PT ;  /* 0x00000050030a7812 */ /* 0x004fe200078e3cff */
[----:B------:R1:W-:Y:S01]  /*1980*/  STL [R1+0x30], R8 ;  /* 0x0000300801007387 */ /* 0x0003e20000100800 */
[C---:B------:R-:W-:Y:S01]  /*1990*/  SHF.L.U64.HI R202, R201.reuse, 0x1, R202 ;  /* 0x00000001c9ca7819 */ /* 0x040fe200000102ca */
[----:B------:R-:W-:Y:S01]  /*19a0*/  IMAD.SHL.U32 R201, R201, 0x2, RZ ;  /* 0x00000002c9c97824 */ /* 0x000fe200078e00ff */
[----:B---3--:R-:W-:Y:S01]  /*19b0*/  LOP3.LUT R9, R3, 0x60, RZ, 0x3c, !PT ;  /* 0x0000006003097812 */ /* 0x008fe200078e3cff */
[----:B------:R2:W-:Y:S01]  /*19c0*/  STL [R1+0x2c], R10 ;  /* 0x00002c0a01007387 */ /* 0x0005e20000100800 */
[C---:B------:R-:W-:Y:S01]  /*19d0*/  SHF.L.U64.HI R200, R199.reuse, 0x1, R200 ;  /* 0x00000001c7c87819 */ /* 0x040fe200000102c8 */
[----:B------:R-:W-:Y:S01]  /*19e0*/  IMAD.SHL.U32 R199, R199, 0x2, RZ ;  /* 0x00000002c7c77824 */ /* 0x000fe200078e00ff */
[----:B------:R-:W-:Y:S01]  /*19f0*/  SHF.L.U64.HI R198, R197, 0x1, R198 ;  /* 0x00000001c5c67819 */ /* 0x000fe200000102c6 */
[----:B------:R3:W-:Y:S01]  /*1a00*/  STL [R1+0x28], R9 ;  /* 0x0000280901007387 */ /* 0x0007e20000100800 */
[----:B------:R-:W-:Y:S01]  /*1a10*/  SHF.L.U64.HI R196, R195, 0x1, R196 ;  /* 0x00000001c3c47819 */ /* 0x000fe200000102c4 */
[----:B------:R-:W-:Y:S01]  /*1a20*/  IMAD.SHL.U32 R197, R197, 0x2, RZ ;  /* 0x00000002c5c57824 */ /* 0x000fe200078e00ff */
[----:B-1----:R-:W-:Y:S01]  /*1a30*/  LOP3.LUT R8, R3, 0x70, RZ, 0x3c, !PT ;  /* 0x0000007003087812 */ /* 0x002fe200078e3cff */
[----:B------:R-:W-:Y:S01]  /*1a40*/  IMAD.SHL.U32 R195, R195, 0x2, RZ ;  /* 0x00000002c3c37824 */ /* 0x000fe200078e00ff */
[C---:B------:R-:W-:Y:S01]  /*1a50*/  SHF.L.U64.HI R194, R193.reuse, 0x1, R194 ;  /* 0x00000001c1c27819 */ /* 0x040fe200000102c2 */
[----:B------:R-:W-:Y:S01]  /*1a60*/  IMAD.SHL.U32 R193, R193, 0x2, RZ ;  /* 0x00000002c1c17824 */ /* 0x000fe200078e00ff */
[----:B--2---:R-:W-:Y:S01]  /*1a70*/  LOP3.LUT R10, R3, 0x2000, RZ, 0x3c, !PT ;  /* 0x00002000030a7812 */ /* 0x004fe200078e3cff */
[----:B------:R1:W-:Y:S01]  /*1a80*/  STL [R1+0x24], R8 ;  /* 0x0000240801007387 */ /* 0x0003e20000100800 */
[C---:B------:R-:W-:Y:S01]  /*1a90*/  SHF.L.U64.HI R192, R187.reuse, 0x1, R192 ;  /* 0x00000001bbc07819 */ /* 0x040fe200000102c0 */
[----:B------:R-:W-:Y:S01]  /*1aa0*/  IMAD.SHL.U32 R187, R187, 0x2, RZ ;  /* 0x00000002bbbb7824 */ /* 0x000fe200078e00ff */
[C---:B---3--:R-:W-:Y:S01]  /*1ab0*/  LOP3.LUT R9, R3.reuse, 0x2010, RZ, 0x3c, !PT ;  /* 0x0000201003097812 */ /* 0x048fe200078e3cff */
[----:B------:R2:W-:Y:S01]  /*1ac0*/  STL [R1+0x20], R10 ;  /* 0x0000200a01007387 */ /* 0x0005e20000100800 */
[----:B------:R-:W-:Y:S01]  /*1ad0*/  CS2R R166, SRZ ;  /* 0x0000000000a67805 */ /* 0x000fe2000001ff00 */
[----:B------:R-:W-:Y:S01]  /*1ae0*/  CS2R R160, SRZ ;  /* 0x0000000000a07805 */ /* 0x000fe2000001ff00 */
[----:B------:R-:W-:Y:S01]  /*1af0*/  CS2R R162, SRZ ;  /* 0x0000000000a27805 */ /* 0x000fe2000001ff00 */
[----:B------:R3:W-:Y:S01]  /*1b00*/  STL [R1+0x1c], R9 ;  /* 0x00001c0901007387 */ /* 0x0007e20000100800 */
[----:B------:R-:W-:Y:S01]  /*1b10*/  CS2R R156, SRZ ;  /* 0x00000000009c7805 */ /* 0x000fe2000001ff00 */
[C---:B-1----:R-:W-:Y:S01]  /*1b20*/  LOP3.LUT R8, R3.reuse, 0x2020, RZ, 0x3c, !PT ;  /* 0x0000202003087812 */ /* 0x042fe200078e3cff */
[----:B------:R-:W-:Y:S01]  /*1b30*/  CS2R R158, SRZ ;  /* 0x00000000009e7805 */ /* 0x000fe2000001ff00 */
[----:B------:R-:W-:Y:S01]  /*1b40*/  CS2R R152, SRZ ;  /* 0x0000000000987805 */ /* 0x000fe2000001ff00 */
[----:B------:R-:W-:Y:S01]  /*1b50*/  CS2R R154, SRZ ;  /* 0x00000000009a7805 */ /* 0x000fe2000001ff00 */
[C---:B--2---:R-:W-:Y:S01]  /*1b60*/  LOP3.LUT R10, R3.reuse, 0x2030, RZ, 0x3c, !PT ;  /* 0x00002030030a7812 */ /* 0x044fe200078e3cff */
[----:B------:R1:W-:Y:S01]  /*1b70*/  STL [R1+0x18], R8 ;  /* 0x0000180801007387 */ /* 0x0003e20000100800 */
[----:B------:R-:W-:Y:S01]  /*1b80*/  CS2R R148, SRZ ;  /* 0x0000000000947805 */ /* 0x000fe2000001ff00 */
[----:B------:R-:W-:Y:S01]  /*1b90*/  CS2R R150, SRZ ;  /* 0x0000000000967805 */ /* 0x000fe2000001ff00 */
        /* <DEDUP_REMOVED lines=22> */
[----:B-1----:R-:W-:Y:S01]  /*1d00*/  LOP3.LUT R8, R3, 0x4000, RZ, 0x3c, !PT ;  /* 0x0000400003087812 */ /* 0x002fe200078e3cff */
[----:B------:R-:W-:Y:S01]  /*1d10*/  CS2R R122, SRZ ;  /* 0x00000000007a7805 */ /* 0x000fe2000001ff00 */
[----:B------:R-:W-:Y:S01]  /*1d20*/  CS2R R116, SRZ ;  /* 0x0000000000747805 */ /* 0x000fe2000001ff00 */
[----:B------:R-:W-:Y:S01]  /*1d30*/  CS2R R118, SRZ ;  /* 0x0000000000767805 */ /* 0x000fe2000001ff00 */
[----:B------:R-:W-:Y:S01]  /*1d40*/  CS2R R112, SRZ ;  /* 0x0000000000707805 */ /* 0x000fe2000001ff00 */
[----:B------:R2:W-:Y:S01]  /*1d50*/  STL [R1], R8 ;  /* 0x0000000801007387 */ /* 0x0005e20000100800 */
[----:B------:R-:W-:Y:S01]  /*1d60*/  CS2R R114, SRZ ;  /* 0x0000000000727805 */ /* 0x000fe2000001ff00 */
        /* <DEDUP_REMOVED lines=28> */
[C---:B------:R-:W-:Y:S01]  /*1f30*/  LOP3.LUT R237, R2.reuse, 0x1000, RZ, 0xfc, !PT ;  /* 0x0000100002ed7812 */ /* 0x040fe200078efcff */
[----:B------:R-:W-:Y:S01]  /*1f40*/  ULEA.HI.X UR13, UR6, UR13, UR11, 0x2, UP0 ;  /* 0x0000000d060d7291 */ /* 0x000fe200080f140b */
[C---:B------:R-:W-:Y:S01]  /*1f50*/  LOP3.LUT R236, R2.reuse, 0x2000, RZ, 0xfc, !PT ;  /* 0x0000200002ec7812 */ /* 0x040fe200078efcff */
[----:B------:R-:W-:Y:S01]  /*1f60*/  UMOV UR4, URZ ;  /* 0x0000003f00047c82 */ /* 0x000fe20008000000 */
[C---:B------:R-:W-:Y:S01]  /*1f70*/  LOP3.LUT R235, R2.reuse, 0x3000, RZ, 0xfc, !PT ;  /* 0x0000300002eb7812 */ /* 0x040fe200078efcff */
[----:B------:R-:W-:Y:S01]  /*1f80*/  UMOV UR10, 0x1 ;  /* 0x00000001000a7882 */ /* 0x000fe20000000000 */
[C---:B------:R-:W-:Y:S01]  /*1f90*/  LOP3.LUT R234, R2.reuse, 0x10, RZ, 0x3c, !PT ;  /* 0x0000001002ea7812 */ /* 0x040fe200078e3cff */
[----:B------:R-:W-:Y:S01]  /*1fa0*/  USHF.L.U64.HI UR11, UR6, 0x1, UR11 ;  /* 0x00000001060b7899 */ /* 0x000fe2000801020b */
[C---:B------:R-:W-:Y:S01]  /*1fb0*/  LOP3.LUT R233, R2.reuse, 0x1010, RZ, 0x3c, !PT ;  /* 0x0000101002e97812 */ /* 0x040fe200078e3cff */
[----:B------:R-:W-:Y:S01]  /*1fc0*/  UIADD3 UR20, UR7, -0x2, URZ ;  /* 0xfffffffe07147890 */ /* 0x000fe2000fffe03f */
[C---:B------:R-:W-:Y:S01]  /*1fd0*/  LOP3.LUT R232, R2.reuse, 0x2010, RZ, 0x3c, !PT ;  /* 0x0000201002e87812 */ /* 0x040fe200078e3cff */
[----:B------:R-:W-:Y:S01]  /*1fe0*/  UMOV UR5, 0xffffffff ;  /* 0xffffffff00057882 */ /* 0x000fe20000000000 */
[----:B------:R-:W-:-:S02]  /*1ff0*/  LOP3.LUT R231, R2, 0x3010, RZ, 0x3c, !PT ;  /* 0x0000301002e77812 */ /* 0x000fc400078e3cff */
[C---:B------:R-:W-:Y:S02]  /*2000*/  LOP3.LUT R230, R2.reuse, 0x20, RZ, 0x3c, !PT ;  /* 0x0000002002e67812 */ /* 0x040fe400078e3cff */
[C---:B------:R-:W-:Y:S02]  /*2010*/  LOP3.LUT R229, R2.reuse, 0x1020, RZ, 0x3c, !PT ;  /* 0x0000102002e57812 */ /* 0x040fe400078e3cff */
[C---:B------:R-:W-:Y:S02]  /*2020*/  LOP3.LUT R228, R2.reuse, 0x2020, RZ, 0x3c, !PT ;  /* 0x0000202002e47812 */ /* 0x040fe400078e3cff */
[C---:B------:R-:W-:Y:S02]  /*2030*/  LOP3.LUT R227, R2.reuse, 0x3020, RZ, 0x3c, !PT ;  /* 0x0000302002e37812 */ /* 0x040fe400078e3cff */
[C---:B------:R-:W-:Y:S02]  /*2040*/  LOP3.LUT R226, R2.reuse, 0x30, RZ, 0x3c, !PT ;  /* 0x0000003002e27812 */ /* 0x040fe400078e3cff */
        /* <DEDUP_REMOVED lines=33> */
[----:B--2---:R-:W-:Y:S02]  /*2260*/  LOP3.LUT R238, R3, 0x6070, RZ, 0x3c, !PT ;  /* 0x0000607003ee7812 */ /* 0x004fe400078e3cff */
.L_x_3:
[----:B------:R-:W2:Y:S01]  /*2270*/  LDL R84, [R1+0x20] ;  /* 0x0000200001547983 */ /* 0x000ea20000100800 */
[----:B------:R-:W-:-:S04]  /*2280*/  DEPBAR.LE SB0, 0x2 ;  /* 0x000080800000791a */ /* 0x000fc80000000000 */
[----:B------:R-:W3:Y:S01]  /*2290*/  LDL R86, [R1] ;  /* 0x0000000001567983 */ /* 0x000ee20000100800 */
[----:B------:R-:W-:-:S03]  /*22a0*/  UIADD3 UR5, UR5, 0x1, URZ ;  /* 0x0000000105057890 */ /* 0x000fc6000fffe03f */
[----:B------:R-:W4:Y:S01]  /*22b0*/  LDL R85, [R1+0x3c] ;  /* 0x00003c0001557983 */ /* 0x000f220000100800 */
[----:B------:R-:W-:-:S03]  /*22c0*/  UISETP.GT.AND UP0, UPT, UR5, 0x1, UPT ;  /* 0x000000010500788c */ /* 0x000fc6000bf04270 */
[----:B------:R-:W5:Y:S01]  /*22d0*/  LDL R181, [R1+0x38] ;  /* 0x0000380001b57983 */ /* 0x000f620000100800 */
[----:B------:R-:W-:-:S03]  /*22e0*/  USEL UR5, UR5, URZ, !UP0 ;  /* 0x0000003f05057287 */ /* 0x000fc6000c000000 */
[----:B------:R-:W3:Y:S01]  /*22f0*/  LDL R180, [R1+0x18] ;  /* 0x0000180001b47983 */ /* 0x000ee20000100800 */
[----:B------:R-:W-:Y:S02]  /*2300*/  USHF.L.U32 UR21, UR5, 0x10, URZ ;  /* 0x0000001005157899 */ /* 0x000fe4000800063f */
[----:B------:R-:W-:-:S04]  /*2310*/  ULEA UR22, UR5, 0x20000, 0xf ;  /* 0x0002000005167891 */ /* 0x000fc8000f8e783f */
[----:B------:R-:W-:Y:S01]  /*2320*/  LEA R8, R3, UR21, 0x1 ;  /* 0x0000001503087c11 */ /* 0x000fe2000f8e08ff */
[----:B------:R-:W-:Y:S01]  /*2330*/  BAR.SYNC.DEFER_BLOCKING 0x0 ;  /* 0x0000000000007b1d */ /* 0x000fe20000010000 */
[----:B------:R-:W-:Y:S02]  /*2340*/  LEA R48, R2, UR22, 0x1 ;  /* 0x0000001602307c11 */ /* 0x000fe4000f8e08ff */
[----:B------:R-:W-:Y:S02]  /*2350*/  LEA R76, R234, UR22, 0x1 ;  /* 0x00000016ea4c7c11 */ /* 0x000fe4000f8e08ff */
[----:B------:R-:W-:Y:S02]  /*2360*/  LEA R52, R230, UR22, 0x1 ;  /* 0x00000016e6347c11 */ /* 0x000fe4000f8e08ff */
[----:B------:R-:W-:Y:S02]  /*2370*/  LEA R56, R226, UR22, 0x1 ;  /* 0x00000016e2387c11 */ /* 0x000fe4000f8e08ff */
[----:B------:R-:W-:-:S02]  /*2380*/  LEA R60, R222, UR22, 0x1 ;  /* 0x00000016de3c7c11 */ /* 0x000fc4000f8e08ff */
[----:B------:R-:W-:Y:S02]  /*2390*/  LEA R64, R218, UR22, 0x1 ;  /* 0x00000016da407c11 */ /* 0x000fe4000f8e08ff */
[----:B------:R-:W-:Y:S02]  /*23a0*/  LEA R68, R214, UR22, 0x1 ;  /* 0x00000016d6447c11 */ /* 0x000fe4000f8e08ff */
[----:B------:R-:W-:Y:S01]  /*23b0*/  LEA R72, R210, UR22, 0x1 ;  /* 0x00000016d2487c11 */ /* 0x000fe2000f8e08ff */
[----:B------:R-:W-:Y:S04]  /*23c0*/  LDSM.16.M88.4 R8, [R8] ;  /* 0x000000000808783b */ /* 0x000fe80000000200 */
[----:B------:R-:W1:Y:S04]  /*23d0*/  LDSM.16.MT88.4 R48, [R48] ;  /* 0x000000003030783b */ /* 0x000e680000004200 */
[----:B------:R-:W1:Y:S04]  /*23e0*/  LDSM.16.MT88.4 R76, [R76] ;  /* 0x000000004c4c783b */ /* 0x000e680000004200 */
[----:B------:R-:W1:Y:S04]  /*23f0*/  LDSM.16.MT88.4 R52, [R52] ;  /* 0x000000003434783b */ /* 0x000e680000004200 */
[----:B------:R-:W1:Y:S04]  /*2400*/  LDSM.16.MT88.4 R56, [R56] ;  /* 0x000000003838783b */ /* 0x000e680000004200 */
[----:B------:R-:W1:Y:S04]  /*2410*/  LDSM.16.MT88.4 R60, [R60] ;  /* 0x000000003c3c783b */ /* 0x000e680000004200 */
[----:B------:R-:W1:Y:S04]  /*2420*/  LDSM.16.MT88.4 R64, [R64] ;  /* 0x000000004040783b */ /* 0x000e680000004200 */
[----:B------:R-:W1:Y:S04]  /*2430*/  LDSM.16.MT88.4 R68, [R68] ;  /* 0x000000004444783b */ /* 0x000e680000004200 */
[----:B------:R-:W1:Y:S02]  /*2440*/  LDSM.16.MT88.4 R72, [R72] ;  /* 0x000000004848783b */ /* 0x000e640000004200 */
[C---:B-1----:R-:W-:Y:S08]  /*2450*/  HMMA.16816.F32 R92, R8.reuse, R48, R92 ;  /* 0x00000030085c723c */ /* 0x042ff0000000185c */
[C---:B------:R-:W-:Y:S08]  /*2460*/  HMMA.16816.F32 R96, R8.reuse, R76, R96 ;  /* 0x0000004c0860723c */ /* 0x040ff00000001860 */
[C---:B------:R-:W-:Y:S08]  /*2470*/  HMMA.16816.F32 R100, R8.reuse, R52, R100 ;  /* 0x000000340864723c */ /* 0x040ff00000001864 */
[C---:B------:R-:W-:Y:S08]  /*2480*/  HMMA.16816.F32 R168, R8.reuse, R56, R168 ;  /* 0x0000003808a8723c */ /* 0x040ff000000018a8 */
[C---:B------:R-:W-:Y:S08]  /*2490*/  HMMA.16816.F32 R164, R8.reuse, R60, R164 ;  /* 0x0000003c08a4723c */ /* 0x040ff000000018a4 */
[C---:B------:R-:W-:Y:S08]  /*24a0*/  HMMA.16816.F32 R160, R8.reuse, R64, R160 ;  /* 0x0000004008a0723c */ /* 0x040ff000000018a0 */
[C---:B------:R-:W-:Y:S08]  /*24b0*/  HMMA.16816.F32 R156, R8.reuse, R68, R156 ;  /* 0x00000044089c723c */ /* 0x040ff0000000189c */
[----:B------:R-:W-:Y:S07]  /*24c0*/  HMMA.16816.F32 R152, R8, R72, R152 ;  /* 0x000000480898723c */ /* 0x000fee0000001898 */
[----:B--2---:R-:W-:-:S02]  /*24d0*/  LEA R8, R84, UR21, 0x1 ;  /* 0x0000001554087c11 */ /* 0x004fc4000f8e08ff */
[----:B------:R-:W2:Y:S04]  /*24e0*/  LDL R84, [R1+0x1c] ;  /* 0x00001c0001547983 */ /* 0x000ea80000100800 */
[----:B------:R-:W1:Y:S02]  /*24f0*/  LDSM.16.M88.4 R8, [R8] ;  /* 0x000000000808783b */ /* 0x000e640000000200 */
        /* <DEDUP_REMOVED lines=8> */
[----:B---3--:R-:W-:-:S06]  /*2580*/  LEA R8, R86, UR21, 0x1 ;  /* 0x0000001556087c11 */ /* 0x008fcc000f8e08ff */
        /* <DEDUP_REMOVED lines=9> */
[----:B------:R-:W-:-:S06]  /*2620*/  LEA R8, R245, UR21, 0x1 ;  /* 0x00000015f5087c11 */ /* 0x000fcc000f8e08ff */
[----:B------:R-:W1:Y:S01]  /*2630*/  LDSM.16.M88.4 R8, [R8] ;  /* 0x000000000808783b */ /* 0x000e620000000200 */
[----:B----4-:R-:W-:-:S06]  /*2640*/  LEA R176, R85, UR21, 0x1 ;  /* 0x0000001555b07c11 */ /* 0x010fcc000f8e08ff */
[----:B------:R-:W3:Y:S01]  /*2650*/  LDSM.16.M88.4 R176, [R176] ;  /* 0x00000000b0b0783b */ /* 0x000ee20000000200 */
[C---:B-1----:R-:W-:Y:S08]  /*2660*/  HMMA.16816.F32 R80, R8.reuse, R48, R80 ;  /* 0x000000300850723c */ /* 0x042ff00000001850 */
[C---:B------:R-:W-:Y:S08]  /*2670*/  HMMA.16816.F32 R32, R8.reuse, R76, R32 ;  /* 0x0000004c0820723c */ /* 0x040ff00000001820 */
[C---:B------:R-:W-:Y:S08]  /*2680*/  HMMA.16816.F32 R28, R8.reuse, R52, R28 ;  /* 0x00000034081c723c */ /* 0x040ff0000000181c */
[C---:B------:R-:W-:Y:S08]  /*2690*/  HMMA.16816.F32 R24, R8.reuse, R56, R24 ;  /* 0x000000380818723c */ /* 0x040ff00000001818 */
[----:B------:R-:W-:Y:S01]  /*26a0*/  HMMA.16816.F32 R20, R8, R60, R20 ;  /* 0x0000003c0814723c */ /* 0x000fe20000001814 */
[----:B--2---:R-:W-:-:S07]  /*26b0*/  LEA R172, R84, UR21, 0x1 ;  /* 0x0000001554ac7c11 */ /* 0x004fce000f8e08ff */
[C---:B------:R-:W-:Y:S01]  /*26c0*/  HMMA.16816.F32 R16, R8.reuse, R64, R16 ;  /* 0x000000400810723c */ /* 0x040fe20000001810 */
[----:B------:R-:W-:Y:S01]  /*26d0*/  LEA R84, R252, UR21, 0x1 ;  /* 0x00000015fc547c11 */ /* 0x000fe2000f8e08ff */
[----:B------:R-:W1:Y:S06]  /*26e0*/  LDSM.16.M88.4 R172, [R172] ;  /* 0x00000000acac783b */ /* 0x000e6c0000000200 */
[C---:B------:R-:W-:Y:S01]  /*26f0*/  HMMA.16816.F32 R12, R8.reuse, R68, R12 ;  /* 0x00000044080c723c */ /* 0x040fe2000000180c */
[----:B------:R-:W2:Y:S07]  /*2700*/  LDSM.16.M88.4 R84, [R84] ;  /* 0x000000005454783b */ /* 0x000eae0000000200 */
[----:B------:R-:W-:Y:S07]  /*2710*/  HMMA.16816.F32 R4, R8, R72, R4 ;  /* 0x000000480804723c */ /* 0x000fee0000001804 */
[----:B------:R-:W-:-:S06]  /*2720*/  LEA R8, R244, UR21, 0x1 ;  /* 0x00000015f4087c11 */ /* 0x000fcc000f8e08ff */
[----:B------:R-:W4:Y:S01]  /*2730*/  LDSM.16.M88.4 R8, [R8] ;  /* 0x000000000808783b */ /* 0x000f220000000200 */
[C---:B---3--:R-:W-:Y:S08]  /*2740*/  HMMA.16816.F32 R92, R176.reuse, R50, R92 ;  /* 0x00000032b05c723c */ /* 0x048ff0000000185c */
[C---:B------:R-:W-:Y:S08]  /*2750*/  HMMA.16816.F32 R96, R176.reuse, R78, R96 ;  /* 0x0000004eb060723c */ /* 0x040ff00000001860 */
[C---:B------:R-:W-:Y:S08]  /*2760*/  HMMA.16816.F32 R100, R176.reuse, R54, R100 ;  /* 0x00000036b064723c */ /* 0x040ff00000001864 */
[C---:B------:R-:W-:Y:S08]  /*2770*/  HMMA.16816.F32 R168, R176.reuse, R58, R168 ;  /* 0x0000003ab0a8723c */ /* 0x040ff000000018a8 */
[C---:B------:R-:W-:Y:S08]  /*2780*/  HMMA.16816.F32 R164, R176.reuse, R62, R164 ;  /* 0x0000003eb0a4723c */ /* 0x040ff000000018a4 */
[C---:B------:R-:W-:Y:S08]  /*2790*/  HMMA.16816.F32 R160, R176.reuse, R66, R160 ;  /* 0x00000042b0a0723c */ /* 0x040ff000000018a0 */
[C---:B------:R-:W-:Y:S08]  /*27a0*/  HMMA.16816.F32 R156, R176.reuse, R70, R156 ;  /* 0x00000046b09c723c */ /* 0x040ff0000000189c */
[----:B------:R-:W-:Y:S08]  /*27b0*/  HMMA.16816.F32 R152, R176, R74, R152 ;  /* 0x0000004ab098723c */ /* 0x000ff00000001898 */
[C---:B-1----:R-:W-:Y:S08]  /*27c0*/  HMMA.16816.F32 R148, R172.reuse, R50, R148 ;  /* 0x00000032ac94723c */ /* 0x042ff00000001894 */
[C---:B------:R-:W-:Y:S08]  /*27d0*/  HMMA.16816.F32 R144, R172.reuse, R78, R144 ;  /* 0x0000004eac90723c */ /* 0x040ff00000001890 */
[C---:B------:R-:W-:Y:S08]  /*27e0*/  HMMA.16816.F32 R140, R172.reuse, R54, R140 ;  /* 0x00000036ac8c723c */ /* 0x040ff0000000188c */
[C---:B------:R-:W-:Y:S08]  /*27f0*/  HMMA.16816.F32 R136, R172.reuse, R58, R136 ;  /* 0x0000003aac88723c */ /* 0x040ff00000001888 */
[C---:B------:R-:W-:Y:S08]  /*2800*/  HMMA.16816.F32 R132, R172.reuse, R62, R132 ;  /* 0x0000003eac84723c */ /* 0x040ff00000001884 */
[C---:B------:R-:W-:Y:S08]  /*2810*/  HMMA.16816.F32 R128, R172.reuse, R66, R128 ;  /* 0x00000042ac80723c */ /* 0x040ff00000001880 */
[C---:B------:R-:W-:Y:S08]  /*2820*/  HMMA.16816.F32 R124, R172.reuse, R70, R124 ;  /* 0x00000046ac7c723c */ /* 0x040ff0000000187c */
[----:B------:R-:W-:Y:S08]  /*2830*/  HMMA.16816.F32 R120, R172, R74, R120 ;  /* 0x0000004aac78723c */ /* 0x000ff00000001878 */
[C---:B--2---:R-:W-:Y:S08]  /*2840*/  HMMA.16816.F32 R116, R84.reuse, R50, R116 ;  /* 0x000000325474723c */ /* 0x044ff00000001874 */
[C---:B------:R-:W-:Y:S08]  /*2850*/  HMMA.16816.F32 R112, R84.reuse, R78, R112 ;  /* 0x0000004e5470723c */ /* 0x040ff00000001870 */
[C---:B------:R-:W-:Y:S08]  /*2860*/  HMMA.16816.F32 R108, R84.reuse, R54, R108 ;  /* 0x00000036546c723c */ /* 0x040ff0000000186c */
[C---:B------:R-:W-:Y:S08]  /*2870*/  HMMA.16816.F32 R104, R84.reuse, R58, R104 ;  /* 0x0000003a5468723c */ /* 0x040ff00000001868 */
[C---:B------:R-:W-:Y:S08]  /*2880*/  HMMA.16816.F32 R88, R84.reuse, R62, R88 ;  /* 0x0000003e5458723c */ /* 0x040ff00000001858 */
[C---:B------:R-:W-:Y:S08]  /*2890*/  HMMA.16816.F32 R36, R84.reuse, R66, R36 ;  /* 0x000000425424723c */ /* 0x040ff00000001824 */
[C---:B------:R-:W-:Y:S08]  /*28a0*/  HMMA.16816.F32 R40, R84.reuse, R70, R40 ;  /* 0x000000465428723c */ /* 0x040ff00000001828 */
[----:B------:R-:W-:Y:S01]  /*28b0*/  HMMA.16816.F32 R44, R84, R74, R44 ;  /* 0x0000004a542c723c */ /* 0x000fe2000000182c */
[----:B------:R-:W2:Y:S04]  /*28c0*/  LDL R84, [R1+0x14] ;  /* 0x0000140001547983 */ /* 0x000ea80000100800 */
[----:B------:R-:W3:Y:S03]  /*28d0*/  LDL R85, [R1+0x34] ;  /* 0x0000340001557983 */ /* 0x000ee60000100800 */
[C---:B----4-:R-:W-:Y:S07]  /*28e0*/  HMMA.16816.F32 R48, R8.reuse, R50, R80 ;  /* 0x000000320830723c */ /* 0x050fee0000001850 */
[----:B-----5:R-:W-:Y:S01]  /*28f0*/  LEA R80, R181, UR21, 0x1 ;  /* 0x00000015b5507c11 */ /* 0x020fe2000f8e08ff */
[C---:B------:R-:W-:Y:S05]  /*2900*/  HMMA.16816.F32 R76, R8.reuse, R78, R32 ;  /* 0x0000004e084c723c */ /* 0x040fea0000001820 */
[----:B------:R-:W-:Y:S02]  /*2910*/  LDSM.16.M88.4 R80, [R80] ;  /* 0x000000005050783b */ /* 0x000fe40000000200 */
[----:B------:R-:W-:Y:S01]  /*2920*/  LEA R32, R237, UR22, 0x1 ;  /* 0x00000016ed207c11 */ /* 0x000fe2000f8e08ff */
[C---:B------:R-:W-:Y:S05]  /*2930*/  HMMA.16816.F32 R52, R8.reuse, R54, R28 ;  /* 0x000000360834723c */ /* 0x040fea000000181c */
[----:B------:R-:W1:Y:S02]  /*2940*/  LDSM.16.MT88.4 R32, [R32] ;  /* 0x000000002020783b */ /* 0x000e640000004200 */
[----:B------:R-:W-:Y:S01]  /*2950*/  LEA R28, R233, UR22, 0x1 ;  /* 0x00000016e91c7c11 */ /* 0x000fe2000f8e08ff */
[C---:B------:R-:W-:Y:S05]  /*2960*/  HMMA.16816.F32 R56, R8.reuse, R58, R24 ;  /* 0x0000003a0838723c */ /* 0x040fea0000001818 */
[----:B------:R-:W4:Y:S02]  /*2970*/  LDSM.16.MT88.4 R28, [R28] ;  /* 0x000000001c1c783b */ /* 0x000f240000004200 */
[----:B------:R-:W-:Y:S01]  /*2980*/  LEA R24, R229, UR22, 0x1 ;  /* 0x00000016e5187c11 */ /* 0x000fe2000f8e08ff */
[C---:B------:R-:W-:Y:S05]  /*2990*/  HMMA.16816.F32 R60, R8.reuse, R62, R20 ;  /* 0x0000003e083c723c */ /* 0x040fea0000001814 */
[----:B------:R-:W5:Y:S02]  /*29a0*/  LDSM.16.MT88.4 R24, [R24] ;  /* 0x000000001818783b */ /* 0x000f640000004200 */
[----:B------:R-:W-:Y:S01]  /*29b0*/  LEA R20, R225, UR22, 0x1 ;  /* 0x00000016e1147c11 */ /* 0x000fe2000f8e08ff */
[C---:B------:R-:W-:Y:S05]  /*29c0*/  HMMA.16816.F32 R64, R8.reuse, R66, R16 ;  /* 0x000000420840723c */ /* 0x040fea0000001810 */
[----:B------:R-:W5:Y:S02]  /*29d0*/  LDSM.16.MT88.4 R20, [R20] ;  /* 0x000000001414783b */ /* 0x000f640000004200 */
[----:B------:R-:W-:Y:S01]  /*29e0*/  LEA R16, R221, UR22, 0x1 ;  /* 0x00000016dd107c11 */ /* 0x000fe2000f8e08ff */
[C---:B------:R-:W-:Y:S05]  /*29f0*/  HMMA.16816.F32 R68, R8.reuse, R70, R12 ;  /* 0x000000460844723c */ /* 0x040fea000000180c */
[----:B------:R-:W5:Y:S02]  /*2a00*/  LDSM.16.MT88.4 R16, [R16] ;  /* 0x000000001010783b */ /* 0x000f640000004200 */
[----:B------:R-:W-:Y:S01]  /*2a10*/  LEA R12, R217, UR22, 0x1 ;  /* 0x00000016d90c7c11 */ /* 0x000fe2000f8e08ff */
[----:B------:R-:W-:Y:S05]  /*2a20*/  HMMA.16816.F32 R72, R8, R74, R4 ;  /* 0x0000004a0848723c */ /* 0x000fea0000001804 */
[----:B------:R-:W5:Y:S02]  /*2a30*/  LDSM.16.MT88.4 R12, [R12] ;  /* 0x000000000c0c783b */ /* 0x000f640000004200 */
[----:B------:R-:W-:-:S02]  /*2a40*/  LEA R8, R213, UR22, 0x1 ;  /* 0x00000016d5087c11 */ /* 0x000fc4000f8e08ff */
[----:B------:R-:W-:-:S04]  /*2a50*/  LEA R4, R209, UR22, 0x1 ;  /* 0x00000016d1047c11 */ /* 0x000fc8000f8e08ff */
[----:B------:R-:W5:Y:S04]  /*2a60*/  LDSM.16.MT88.4 R8, [R8] ;  /* 0x000000000808783b */ /* 0x000f680000004200 */
[----:B------:R-:W5:Y:S01]  /*2a70*/  LDSM.16.MT88.4 R4, [R4] ;  /* 0x000000000404783b */ /* 0x000f620000004200 */
[C---:B-1----:R-:W-:Y:S08]  /*2a80*/  HMMA.16816.F32 R92, R80.reuse, R32, R92 ;  /* 0x00000020505c723c */ /* 0x042ff0000000185c */
[C---:B----4-:R-:W-:Y:S08]  /*2a90*/  HMMA.16816.F32 R96, R80.reuse, R28, R96 ;  /* 0x0000001c5060723c */ /* 0x050ff00000001860 */
[C---:B-----5:R-:W-:Y:S08]  /*2aa0*/  HMMA.16816.F32 R100, R80.reuse, R24, R100 ;  /* 0x000000185064723c */ /* 0x060ff00000001864 */
[C---:B------:R-:W-:Y:S08]  /*2ab0*/  HMMA.16816.F32 R168, R80.reuse, R20, R168 ;  /* 0x0000001450a8723c */ /* 0x040ff000000018a8 */
[C---:B------:R-:W-:Y:S08]  /*2ac0*/  HMMA.16816.F32 R164, R80.reuse, R16, R164 ;  /* 0x0000001050a4723c */ /* 0x040ff000000018a4 */
[C---:B------:R-:W-:Y:S08]  /*2ad0*/  HMMA.16816.F32 R160, R80.reuse, R12, R160 ;  /* 0x0000000c50a0723c */ /* 0x040ff000000018a0 */
[C---:B------:R-:W-:Y:S08]  /*2ae0*/  HMMA.16816.F32 R156, R80.reuse, R8, R156 ;  /* 0x00000008509c723c */ /* 0x040ff0000000189c */
[----:B------:R-:W-:Y:S07]  /*2af0*/  HMMA.16816.F32 R152, R80, R4, R152 ;  /* 0x000000045098723c */ /* 0x000fee0000001898 */
[----:B------:R-:W-:-:S02]  /*2b00*/  LEA R80, R180, UR21, 0x1 ;  /* 0x00000015b4507c11 */ /* 0x000fc4000f8e08ff */
[----:B------:R-:W5:Y:S04]  /*2b10*/  LDL R180, [R1+0x10] ;  /* 0x0000100001b47983 */ /* 0x000f680000100800 */
        /* <DEDUP_REMOVED lines=21> */
[C---:B-1----:R-:W-:Y:S02]  /*2c70*/  HMMA.16816.F32 R72, R80.reuse, R4, R72 ;  /* 0x000000045048723c */ /* 0x042fe40000001848 */
[----:B------:R-:W5:Y:S06]  /*2c80*/  LDL R4, [R1+0x30] ;  /* 0x0000300001047983 */ /* 0x000f6c0000100800 */
[----:B------:R-:W-:Y:S01]  /*2c90*/  HMMA.16816.F32 R48, R80, R32, R48 ;  /* 0x000000205030723c */ /* 0x000fe20000001830 */
[----:B--2---:R-:W-:-:S07]  /*2ca0*/  LEA R172, R84, UR21, 0x1 ;  /* 0x0000001554ac7c11 */ /* 0x004fce000f8e08ff */
[C---:B------:R-:W-:Y:S08]  /*2cb0*/  HMMA.16816.F32 R76, R80.reuse, R28, R76 ;  /* 0x0000001c504c723c */ /* 0x040ff0000000184c */
[C---:B------:R-:W-:Y:S08]  /*2cc0*/  HMMA.16816.F32 R52, R80.reuse, R24, R52 ;  /* 0x000000185034723c */ /* 0x040ff00000001834 */
[C---:B------:R-:W-:Y:S08]  /*2cd0*/  HMMA.16816.F32 R56, R80.reuse, R20, R56 ;  /* 0x000000145038723c */ /* 0x040ff00000001838 */
[C---:B------:R-:W-:Y:S08]  /*2ce0*/  HMMA.16816.F32 R60, R80.reuse, R16, R60 ;  /* 0x00000010503c723c */ /* 0x040ff0000000183c */
[C---:B------:R-:W-:Y:S08]  /*2cf0*/  HMMA.16816.F32 R64, R80.reuse, R12, R64 ;  /* 0x0000000c5040723c */ /* 0x040ff00000001840 */
[----:B------:R-:W-:Y:S01]  /*2d00*/  HMMA.16816.F32 R68, R80, R8, R68 ;  /* 0x000000085044723c */ /* 0x000fe20000001844 */
[----:B---3--:R-:W-:Y:S01]  /*2d10*/  LEA R176, R85, UR21, 0x1 ;  /* 0x0000001555b07c11 */ /* 0x008fe2000f8e08ff */
[----:B------:R-:W1:Y:S05]  /*2d20*/  LDSM.16.M88.4 R172, [R172] ;  /* 0x00000000acac783b */ /* 0x000e6a0000000200 */
[----:B------:R-:W-:Y:S01]  /*2d30*/  LEA R80, R242, UR21, 0x1 ;  /* 0x00000015f2507c11 */ /* 0x000fe2000f8e08ff */
[----:B------:R-:W-:Y:S01]  /*2d40*/  LDSM.16.M88.4 R176, [R176] ;  /* 0x00000000b0b0783b */ /* 0x000fe20000000200 */
[----:B------:R-:W-:-:S04]  /*2d50*/  LEA R84, R250, UR21, 0x1 ;  /* 0x00000015fa547c11 */ /* 0x000fc8000f8e08ff */
[----:B------:R-:W2:Y:S04]  /*2d60*/  LDSM.16.M88.4 R80, [R80] ;  /* 0x000000005050783b */ /* 0x000ea80000000200 */
[----:B------:R-:W3:Y:S01]  /*2d70*/  LDSM.16.M88.4 R84, [R84] ;  /* 0x000000005454783b */ /* 0x000ee20000000200 */
[----:B------:R-:W-:Y:S02]  /*2d80*/  LEA R8, R236, UR22, 0x1 ;  /* 0x00000016ec087c11 */ /* 0x000fe4000f8e08ff */
[----:B------:R-:W-:Y:S02]  /*2d90*/  LEA R32, R228, UR22, 0x1 ;  /* 0x00000016e4207c11 */ /* 0x000fe4000f8e08ff */
[----:B------:R-:W-:Y:S02]  /*2da0*/  LEA R28, R224, UR22, 0x1 ;  /* 0x00000016e01c7c11 */ /* 0x000fe4000f8e08ff */
[----:B------:R-:W-:-:S02]  /*2db0*/  LEA R24, R220, UR22, 0x1 ;  /* 0x00000016dc187c11 */ /* 0x000fc4000f8e08ff */
[----:B------:R-:W-:Y:S02]  /*2dc0*/  LEA R20, R216, UR22, 0x1 ;  /* 0x00000016d8147c11 */ /* 0x000fe4000f8e08ff */
[----:B------:R-:W-:Y:S02]  /*2dd0*/  LEA R16, R212, UR22, 0x1 ;  /* 0x00000016d4107c11 */ /* 0x000fe4000f8e08ff */
[----:B------:R-:W-:Y:S01]  /*2de0*/  LEA R12, R208, UR22, 0x1 ;  /* 0x00000016d00c7c11 */ /* 0x000fe2000f8e08ff */
[-C--:B-1----:R-:W-:Y:S08]  /*2df0*/  HMMA.16816.F32 R148, R172, R34.reuse, R148 ;  /* 0x00000022ac94723c */ /* 0x082ff00000001894 */
[C---:B--2---:R-:W-:Y:S08]  /*2e00*/  HMMA.16816.F32 R48, R80.reuse, R34, R48 ;  /* 0x000000225030723c */ /* 0x044ff00000001830 */
[C---:B------:R-:W-:Y:S08]  /*2e10*/  HMMA.16816.F32 R76, R80.reuse, R30, R76 ;  /* 0x0000001e504c723c */ /* 0x040ff0000000184c */
[C---:B------:R-:W-:Y:S08]  /*2e20*/  HMMA.16816.F32 R52, R80.reuse, R26, R52 ;  /* 0x0000001a5034723c */ /* 0x040ff00000001834 */
[C---:B------:R-:W-:Y:S08]  /*2e30*/  HMMA.16816.F32 R56, R80.reuse, R22, R56 ;  /* 0x000000165038723c */ /* 0x040ff00000001838 */
[C---:B------:R-:W-:Y:S08]  /*2e40*/  HMMA.16816.F32 R60, R80.reuse, R18, R60 ;  /* 0x00000012503c723c */ /* 0x040ff0000000183c */
[C---:B------:R-:W-:Y:S08]  /*2e50*/  HMMA.16816.F32 R64, R80.reuse, R14, R64 ;  /* 0x0000000e5040723c */ /* 0x040ff00000001840 */
[C---:B------:R-:W-:Y:S08]  /*2e60*/  HMMA.16816.F32 R68, R80.reuse, R10, R68 ;  /* 0x0000000a5044723c */ /* 0x040ff00000001844 */
[----:B------:R-:W-:Y:S08]  /*2e70*/  HMMA.16816.F32 R72, R80, R6, R72 ;  /* 0x000000065048723c */ /* 0x000ff00000001848 */
[C---:B------:R-:W-:Y:S08]  /*2e80*/  HMMA.16816.F32 R92, R176.reuse, R34, R92 ;  /* 0x00000022b05c723c */ /* 0x040ff0000000185c */
        /* <DEDUP_REMOVED lines=13> */
[----:B------:R-:W-:Y:S08]  /*2f60*/  HMMA.16816.F32 R120, R172, R6, R120 ;  /* 0x00000006ac78723c */ /* 0x000ff00000001878 */
[----:B---3--:R-:W-:Y:S01]  /*2f70*/  HMMA.16816.F32 R116, R84, R34, R116 ;  /* 0x000000225474723c */ /* 0x008fe20000001874 */
[----:B------:R-:W-:Y:S01]  /*2f80*/  LDSM.16.MT88.4 R32, [R32] ;  /* 0x000000002020783b */ /* 0x000fe20000004200 */
[----:B-----5:R-:W-:-:S02]  /*2f90*/  LEA R80, R4, UR21, 0x1 ;  /* 0x0000001504507c11 */ /* 0x020fc4000f8e08ff */
[----:B------:R-:W-:-:S04]  /*2fa0*/  LEA R4, R232, UR22, 0x1 ;  /* 0x00000016e8047c11 */ /* 0x000fc8000f8e08ff */
[C---:B------:R-:W-:Y:S01]  /*2fb0*/  HMMA.16816.F32 R112, R84.reuse, R30, R112 ;  /* 0x0000001e5470723c */ /* 0x040fe20000001870 */
[----:B------:R-:W-:Y:S04]  /*2fc0*/  LDSM.16.MT88.4 R28, [R28] ;  /* 0x000000001c1c783b */ /* 0x000fe80000004200 */
[----:B------:R-:W1:Y:S03]  /*2fd0*/  LDSM.16.M88.4 R80, [R80] ;  /* 0x000000005050783b */ /* 0x000e660000000200 */
[C---:B------:R-:W-:Y:S01]  /*2fe0*/  HMMA.16816.F32 R108, R84.reuse, R26, R108 ;  /* 0x0000001a546c723c */ /* 0x040fe2000000186c */
[----:B------:R-:W2:Y:S07]  /*2ff0*/  LDSM.16.MT88.4 R24, [R24] ;  /* 0x000000001818783b */ /* 0x000eae0000004200 */
[C---:B------:R-:W-:Y:S01]  /*3000*/  HMMA.16816.F32 R104, R84.reuse, R22, R104 ;  /* 0x000000165468723c */ /* 0x040fe20000001868 */
[----:B------:R-:W3:Y:S07]  /*3010*/  LDSM.16.MT88.4 R20, [R20] ;  /* 0x000000001414783b */ /* 0x000eee0000004200 */
[C---:B------:R-:W-:Y:S01]  /*3020*/  HMMA.16816.F32 R88, R84.reuse, R18, R88 ;  /* 0x000000125458723c */ /* 0x040fe20000001858 */
[----:B------:R-:W-:Y:S07]  /*3030*/  LDSM.16.MT88.4 R16, [R16] ;  /* 0x000000001010783b */ /* 0x000fee0000004200 */
[C---:B------:R-:W-:Y:S01]  /*3040*/  HMMA.16816.F32 R36, R84.reuse, R14, R36 ;  /* 0x0000000e5424723c */ /* 0x040fe20000001824 */
[----:B------:R-:W-:Y:S07]  /*3050*/  LDSM.16.MT88.4 R12, [R12] ;  /* 0x000000000c0c783b */ /* 0x000fee0000004200 */
[C---:B------:R-:W-:Y:S01]  /*3060*/  HMMA.16816.F32 R40, R84.reuse, R10, R40 ;  /* 0x0000000a5428723c */ /* 0x040fe20000001828 */
[----:B------:R-:W5:Y:S07]  /*3070*/  LDSM.16.MT88.4 R8, [R8] ;  /* 0x000000000808783b */ /* 0x000f6e0000004200 */
[----:B------:R-:W-:Y:S01]  /*3080*/  HMMA.16816.F32 R44, R84, R6, R44 ;  /* 0x00000006542c723c */ /* 0x000fe2000000182c */
[----:B------:R-:W5:Y:S04]  /*3090*/  LDSM.16.MT88.4 R4, [R4] ;  /* 0x000000000404783b */ /* 0x000f680000004200 */
[----:B------:R-:W4:Y:S03]  /*30a0*/  LDL R84, [R1+0xc] ;  /* 0x00000c0001547983 */ /* 0x000f260000100800 */
[C---:B-1----:R-:W-:Y:S01]  /*30b0*/  HMMA.16816.F32 R100, R80.reuse, R32, R100 ;  /* 0x000000205064723c */ /* 0x042fe20000001864 */
[----:B------:R-:W4:Y:S07]  /*30c0*/  LDL R85, [R1+0x2c] ;  /* 0x00002c0001557983 */ /* 0x000f2e0000100800 */
[C---:B------:R-:W-:Y:S08]  /*30d0*/  HMMA.16816.F32 R168, R80.reuse, R28, R168 ;  /* 0x0000001c50a8723c */ /* 0x040ff000000018a8 */
[C---:B--2---:R-:W-:Y:S08]  /*30e0*/  HMMA.16816.F32 R164, R80.reuse, R24, R164 ;  /* 0x0000001850a4723c */ /* 0x044ff000000018a4 */
[C---:B---3--:R-:W-:Y:S08]  /*30f0*/  HMMA.16816.F32 R160, R80.reuse, R20, R160 ;  /* 0x0000001450a0723c */ /* 0x048ff000000018a0 */
[C---:B-----5:R-:W-:Y:S08]  /*3100*/  HMMA.16816.F32 R92, R80.reuse, R8, R92 ;  /* 0x00000008505c723c */ /* 0x060ff0000000185c */
        /* <DEDUP_REMOVED lines=26> */
[----:B------:R-:W2:Y:S04]  /*32b0*/  LDL R5, [R1+0x28] ;  /* 0x0000280001057983 */ /* 0x000ea80000100800 */
[----:B------:R-:W3:Y:S01]  /*32c0*/  LDL R4, [R1+0x8] ;  /* 0x0000080001047983 */ /* 0x000ee20000100800 */
[----:B----4-:R-:W-:Y:S01]  /*32d0*/  LEA R172, R84, UR21, 0x1 ;  /* 0x0000001554ac7c11 */ /* 0x010fe2000f8e08ff */
[----:B------:R-:W-:Y:S01]  /*32e0*/  HMMA.16816.F32 R48, R80, R8, R48 ;  /* 0x000000085030723c */ /* 0x000fe20000001830 */
[----:B------:R-:W-:-:S02]  /*32f0*/  LEA R176, R85, UR21, 0x1 ;  /* 0x0000001555b07c11 */ /* 0x000fc4000f8e08ff */
[----:B------:R-:W-:Y:S02]  /*3300*/  LEA R84, R248, UR21, 0x1 ;  /* 0x00000015f8547c11 */ /* 0x000fe4000f8e08ff */
[----:B------:R-:W-:Y:S03]  /*3310*/  LDSM.16.M88.4 R172, [R172] ;  /* 0x00000000acac783b */ /* 0x000fe60000000200 */
[C---:B------:R-:W-:Y:S01]  /*3320*/  HMMA.16816.F32 R52, R80.reuse, R32, R52 ;  /* 0x000000205034723c */ /* 0x040fe20000001834 */
[----:B------:R-:W1:Y:S04]  /*3330*/  LDSM.16.M88.4 R176, [R176] ;  /* 0x00000000b0b0783b */ /* 0x000e680000000200 */
[----:B------:R-:W4:Y:S03]  /*3340*/  LDSM.16.M88.4 R84, [R84] ;  /* 0x000000005454783b */ /* 0x000f260000000200 */
[C---:B------:R-:W-:Y:S08]  /*3350*/  HMMA.16816.F32 R56, R80.reuse, R28, R56 ;  /* 0x0000001c5038723c */ /* 0x040ff00000001838 */
[C---:B------:R-:W-:Y:S08]  /*3360*/  HMMA.16816.F32 R60, R80.reuse, R24, R60 ;  /* 0x00000018503c723c */ /* 0x040ff0000000183c */
[C---:B------:R-:W-:Y:S08]  /*3370*/  HMMA.16816.F32 R64, R80.reuse, R20, R64 ;  /* 0x000000145040723c */ /* 0x040ff00000001840 */
[C---:B------:R-:W-:Y:S08]  /*3380*/  HMMA.16816.F32 R68, R80.reuse, R16, R68 ;  /* 0x000000105044723c */ /* 0x040ff00000001844 */
[----:B------:R-:W-:Y:S07]  /*3390*/  HMMA.16816.F32 R72, R80, R12, R72 ;  /* 0x0000000c5048723c */ /* 0x000fee0000001848 */
[----:B------:R-:W-:-:S06]  /*33a0*/  LEA R80, R240, UR21, 0x1 ;  /* 0x00000015f0507c11 */ /* 0x000fcc000f8e08ff */
[----:B------:R-:W5:Y:S01]  /*33b0*/  LDSM.16.M88.4 R80, [R80] ;  /* 0x000000005050783b */ /* 0x000f620000000200 */
[-C--:B-1----:R-:W-:Y:S08]  /*33c0*/  HMMA.16816.F32 R92, R176, R10.reuse, R92 ;  /* 0x0000000ab05c723c */ /* 0x082ff0000000185c */
[-C--:B------:R-:W-:Y:S08]  /*33d0*/  HMMA.16816.F32 R148, R172, R10.reuse, R148 ;  /* 0x0000000aac94723c */ /* 0x080ff00000001894 */
[----:B----4-:R-:W-:Y:S08]  /*33e0*/  HMMA.16816.F32 R116, R84, R10, R116 ;  /* 0x0000000a5474723c */ /* 0x010ff00000001874 */
[C---:B------:R-:W-:Y:S08]  /*33f0*/  HMMA.16816.F32 R144, R172.reuse, R6, R144 ;  /* 0x00000006ac90723c */ /* 0x040ff00000001890 */
[-C--:B------:R-:W-:Y:S08]  /*3400*/  HMMA.16816.F32 R140, R172, R34.reuse, R140 ;  /* 0x00000022ac8c723c */ /* 0x080ff0000000188c */
[C---:B-----5:R-:W-:Y:S08]  /*3410*/  HMMA.16816.F32 R180, R80.reuse, R34, R52 ;  /* 0x0000002250b4723c */ /* 0x060ff00000001834 */
[C---:B------:R-:W-:Y:S08]  /*3420*/  HMMA.16816.F32 R188, R80.reuse, R10, R48 ;  /* 0x0000000a50bc723c */ /* 0x040ff00000001830 */
[----:B------:R-:W-:Y:S08]  /*3430*/  HMMA.16816.F32 R52, R80, R26, R60 ;  /* 0x0000001a5034723c */ /* 0x000ff0000000183c */
[C---:B------:R-:W-:Y:S08]  /*3440*/  HMMA.16816.F32 R136, R172.reuse, R30, R136 ;  /* 0x0000001eac88723c */ /* 0x040ff00000001888 */
[C---:B------:R-:W-:Y:S08]  /*3450*/  HMMA.16816.F32 R132, R172.reuse, R26, R132 ;  /* 0x0000001aac84723c */ /* 0x040ff00000001884 */
[C---:B------:R-:W-:Y:S08]  /*3460*/  HMMA.16816.F32 R128, R172.reuse, R22, R128 ;  /* 0x00000016ac80723c */ /* 0x040ff00000001880 */
[C---:B------:R-:W-:Y:S08]  /*3470*/  HMMA.16816.F32 R124, R172.reuse, R18, R124 ;  /* 0x00000012ac7c723c */ /* 0x040ff0000000187c */
[----:B------:R-:W-:Y:S07]  /*3480*/  HMMA.16816.F32 R120, R172, R14, R120 ;  /* 0x0000000eac78723c */ /* 0x000fee0000001878 */
[----:B------:R-:W-:Y:S01]  /*3490*/  LEA R172, R239, UR21, 0x1 ;  /* 0x00000015efac7c11 */ /* 0x000fe2000f8e08ff */
[C---:B------:R-:W-:Y:S05]  /*34a0*/  HMMA.16816.F32 R8, R80.reuse, R6, R76 ;  /* 0x000000065008723c */ /* 0x040fea000000184c */
[----:B------:R-:W-:Y:S03]  /*34b0*/  LDSM.16.M88.4 R172, [R172] ;  /* 0x00000000acac783b */ /* 0x000fe60000000200 */
[C---:B------:R-:W-:Y:S08]  /*34c0*/  HMMA.16816.F32 R48, R80.reuse, R30, R56 ;  /* 0x0000001e5030723c */ /* 0x040ff00000001838 */
[C---:B------:R-:W-:Y:S08]  /*34d0*/  HMMA.16816.F32 R60, R80.reuse, R22, R64 ;  /* 0x00000016503c723c */ /* 0x040ff00000001840 */
[C---:B------:R-:W-:Y:S08]  /*34e0*/  HMMA.16816.F32 R68, R80.reuse, R18, R68 ;  /* 0x000000125044723c */ /* 0x040ff00000001844 */
[----:B------:R-:W-:Y:S07]  /*34f0*/  HMMA.16816.F32 R72, R80, R14, R72 ;  /* 0x0000000e5048723c */ /* 0x000fee0000001848 */
[----:B------:R-:W-:-:S06]  /*3500*/  LEA R80, R235, UR22, 0x1 ;  /* 0x00000016eb507c11 */ /* 0x000fcc000f8e08ff */
[----:B------:R-:W1:Y:S01]  /*3510*/  LDSM.16.MT88.4 R80, [R80] ;  /* 0x000000005050783b */ /* 0x000e620000004200 */
[C---:B------:R-:W-:Y:S08]  /*3520*/  HMMA.16816.F32 R112, R84.reuse, R6, R112 ;  /* 0x000000065470723c */ /* 0x040ff00000001870 */
[C---:B------:R-:W-:Y:S08]  /*3530*/  HMMA.16816.F32 R108, R84.reuse, R34, R108 ;  /* 0x00000022546c723c */ /* 0x040ff0000000186c */
[C---:B------:R-:W-:Y:S08]  /*3540*/  HMMA.16816.F32 R104, R84.reuse, R30, R104 ;  /* 0x0000001e5468723c */ /* 0x040ff00000001868 */
[C---:B------:R-:W-:Y:S08]  /*3550*/  HMMA.16816.F32 R88, R84.reuse, R26, R88 ;  /* 0x0000001a5458723c */ /* 0x040ff00000001858 */
[C---:B------:R-:W-:Y:S08]  /*3560*/  HMMA.16816.F32 R36, R84.reuse, R22, R36 ;  /* 0x000000165424723c */ /* 0x040ff00000001824 */
[C---:B------:R-:W-:Y:S08]  /*3570*/  HMMA.16816.F32 R40, R84.reuse, R18, R40 ;  /* 0x000000125428723c */ /* 0x040ff00000001828 */
[----:B------:R-:W-:Y:S08]  /*3580*/  HMMA.16816.F32 R44, R84, R14, R44 ;  /* 0x0000000e542c723c */ /* 0x000ff0000000182c */
[----:B------:R-:W-:Y:S01]  /*3590*/  HMMA.16816.F32 R96, R176, R6, R96 ;  /* 0x00000006b060723c */ /* 0x000fe20000001860 */
[----:B--2---:R-:W-:-:S02]  /*35a0*/  LEA R84, R5, UR21, 0x1 ;  /* 0x0000001505547c11 */ /* 0x004fc4000f8e08ff */
[----:B---3--:R-:W-:-:S05]  /*35b0*/  LEA R76, R4, UR21, 0x1 ;  /* 0x00000015044c7c11 */ /* 0x008fca000f8e08ff */
[----:B-1----:R-:W-:Y:S01]  /*35c0*/  HMMA.16816.F32 R4, R172, R80, R188 ;  /* 0x00000050ac04723c */ /* 0x002fe200000018bc */
[----:B------:R-:W2:Y:S04]  /*35d0*/  LDL R190, [R1+0x24] ;  /* 0x0000240001be7983 */ /* 0x000ea80000100800 */
[----:B------:R-:W3:Y:S01]  /*35e0*/  LDL R191, [R1+0x4] ;  /* 0x0000040001bf7983 */ /* 0x000ee20000100800 */
[----:B------:R-:W-:Y:S02]  /*35f0*/  LEA R32, R231, UR22, 0x1 ;  /* 0x00000016e7207c11 */ /* 0x000fe4000f8e08ff */
[----:B------:R-:W-:Y:S01]  /*3600*/  HMMA.16816.F32 R100, R176, R34, R100 ;  /* 0x00000022b064723c */ /* 0x000fe20000001864 */
[----:B------:R-:W-:Y:S01]  /*3610*/  LEA R28, R227, UR22, 0x1 ;  /* 0x00000016e31c7c11 */ /* 0x000fe2000f8e08ff */
[----:B------:R-:W1:Y:S01]  /*3620*/  LDSM.16.M88.4 R84, [R84] ;  /* 0x000000005454783b */ /* 0x000e620000000200 */
[----:B------:R-:W-:-:S02]  /*3630*/  LEA R24, R223, UR22, 0x1 ;  /* 0x00000016df187c11 */ /* 0x000fc4000f8e08ff */
[----:B------:R-:W-:Y:S01]  /*3640*/  LEA R20, R219, UR22, 0x1 ;  /* 0x00000016db147c11 */ /* 0x000fe2000f8e08ff */
[----:B------:R-:W4:Y:S01]  /*3650*/  LDSM.16.MT88.4 R32, [R32] ;  /* 0x000000002020783b */ /* 0x000f220000004200 */
[----:B------:R-:W-:Y:S01]  /*3660*/  LEA R16, R215, UR22, 0x1 ;  /* 0x00000016d7107c11 */ /* 0x000fe2000f8e08ff */
[----:B------:R-:W-:Y:S01]  /*3670*/  HMMA.16816.F32 R168, R176, R30, R168 ;  /* 0x0000001eb0a8723c */ /* 0x000fe200000018a8 */
[----:B------:R-:W-:Y:S01]  /*3680*/  LEA R56, R211, UR22, 0x1 ;  /* 0x00000016d3387c11 */ /* 0x000fe2000f8e08ff */
[----:B------:R-:W5:Y:S01]  /*3690*/  LDSM.16.MT88.4 R28, [R28] ;  /* 0x000000001c1c783b */ /* 0x000f620000004200 */
[----:B------:R-:W-:-:S03]  /*36a0*/  LEA R64, R207, UR22, 0x1 ;  /* 0x00000016cf407c11 */ /* 0x000fc6000f8e08ff */
[----:B------:R-:W-:Y:S02]  /*36b0*/  LDSM.16.M88.4 R76, [R76] ;  /* 0x000000004c4c783b */ /* 0x000fe40000000200 */
[C---:B------:R-:W-:Y:S02]  /*36c0*/  HMMA.16816.F32 R164, R176.reuse, R26, R164 ;  /* 0x0000001ab0a4723c */ /* 0x040fe400000018a4 */
[----:B------:R-:W-:Y:S04]  /*36d0*/  LDSM.16.MT88.4 R24, [R24] ;  /* 0x000000001818783b */ /* 0x000fe80000004200 */
[----:B------:R-:W-:Y:S02]  /*36e0*/  LDSM.16.MT88.4 R56, [R56] ;  /* 0x000000003838783b */ /* 0x000fe40000004200 */
[C---:B------:R-:W-:Y:S02]  /*36f0*/  HMMA.16816.F32 R160, R176.reuse, R22, R160 ;  /* 0x00000016b0a0723c */ /* 0x040fe400000018a0 */
[----:B------:R-:W-:Y:S04]  /*3700*/  LDSM.16.MT88.4 R20, [R20] ;  /* 0x000000001414783b */ /* 0x000fe80000004200 */
[----:B------:R-:W-:Y:S02]  /*3710*/  LDSM.16.MT88.4 R64, [R64] ;  /* 0x000000004040783b */ /* 0x000fe40000004200 */
[C---:B------:R-:W-:Y:S02]  /*3720*/  HMMA.16816.F32 R156, R176.reuse, R18, R156 ;  /* 0x00000012b09c723c */ /* 0x040fe4000000189c */
[----:B------:R-:W-:Y:S06]  /*3730*/  LDSM.16.MT88.4 R16, [R16] ;  /* 0x000000001010783b */ /* 0x000fec0000004200 */
[----:B------:R-:W-:Y:S07]  /*3740*/  HMMA.16816.F32 R152, R176, R14, R152 ;  /* 0x0000000eb098723c */ /* 0x000fee0000001898 */
[----:B------:R-:W-:-:S06]  /*3750*/  LEA R176, R247, UR21, 0x1 ;  /* 0x00000015f7b07c11 */ /* 0x000fcc000f8e08ff */
[----:B------:R-:W5:Y:S01]  /*3760*/  LDSM.16.M88.4 R176, [R176] ;  /* 0x00000000b0b0783b */ /* 0x000f620000000200 */
[C---:B-1----:R-:W-:Y:S08]  /*3770*/  HMMA.16816.F32 R92, R84.reuse, R80, R92 ;  /* 0x00000050545c723c */ /* 0x042ff0000000185c */
[-C--:B----4-:R-:W-:Y:S08]  /*3780*/  HMMA.16816.F32 R96, R84, R32.reuse, R96 ;  /* 0x000000205460723c */ /* 0x090ff00000001860 */
[----:B------:R-:W-:Y:S08]  /*3790*/  HMMA.16816.F32 R8, R172, R32, R8 ;  /* 0x00000020ac08723c */ /* 0x000ff00000001808 */
[-C--:B-----5:R-:W-:Y:S08]  /*37a0*/  HMMA.16816.F32 R100, R84, R28.reuse, R100 ;  /* 0x0000001c5464723c */ /* 0x0a0ff00000001864 */
        /* <DEDUP_REMOVED lines=9> */
[-C--:B------:R-:W-:Y:S08]  /*3840*/  HMMA.16816.F32 R168, R84, R24.reuse, R168 ;  /* 0x0000001854a8723c */ /* 0x080ff000000018a8 */
[----:B------:R-:W-:Y:S08]  /*3850*/  HMMA.16816.F32 R48, R172, R24, R48 ;  /* 0x00000018ac30723c */ /* 0x000ff00000001830 */
[-C--:B------:R-:W-:Y:S08]  /*3860*/  HMMA.16816.F32 R164, R84, R20.reuse, R164 ;  /* 0x0000001454a4723c */ /* 0x080ff000000018a4 */
[----:B------:R-:W-:Y:S08]  /*3870*/  HMMA.16816.F32 R52, R172, R20, R52 ;  /* 0x00000014ac34723c */ /* 0x000ff00000001834 */
[-C--:B------:R-:W-:Y:S08]  /*3880*/  HMMA.16816.F32 R160, R84, R16.reuse, R160 ;  /* 0x0000001054a0723c */ /* 0x080ff000000018a0 */
[----:B------:R-:W-:Y:S08]  /*3890*/  HMMA.16816.F32 R60, R172, R16, R60 ;  /* 0x00000010ac3c723c */ /* 0x000ff0000000183c */
[-C--:B------:R-:W-:Y:S08]  /*38a0*/  HMMA.16816.F32 R156, R84, R56.reuse, R156 ;  /* 0x00000038549c723c */ /* 0x080ff0000000189c */
[----:B------:R-:W-:Y:S08]  /*38b0*/  HMMA.16816.F32 R68, R172, R56, R68 ;  /* 0x00000038ac44723c */ /* 0x000ff00000001844 */
[-C--:B------:R-:W-:Y:S07]  /*38c0*/  HMMA.16816.F32 R152, R84, R64.reuse, R152 ;  /* 0x000000405498723c */ /* 0x080fee0000001898 */
[----:B------:R-:W-:Y:S01]  /*38d0*/  LEA R84, R246, UR21, 0x1 ;  /* 0x00000015f6547c11 */ /* 0x000fe2000f8e08ff */
[----:B------:R-:W-:Y:S05]  /*38e0*/  HMMA.16816.F32 R72, R172, R64, R72 ;  /* 0x00000040ac48723c */ /* 0x000fea0000001848 */
[----:B------:R-:W1:Y:S03]  /*38f0*/  LDSM.16.M88.4 R84, [R84] ;  /* 0x000000005454783b */ /* 0x000e660000000200 */
[C---:B------:R-:W-:Y:S08]  /*3900*/  HMMA.16816.F32 R148, R76.reuse, R80, R148 ;  /* 0x000000504c94723c */ /* 0x040ff00000001894 */
[C---:B------:R-:W-:Y:S08]  /*3910*/  HMMA.16816.F32 R144, R76.reuse, R32, R144 ;  /* 0x000000204c90723c */ /* 0x040ff00000001890 */
[C---:B------:R-:W-:Y:S08]  /*3920*/  HMMA.16816.F32 R140, R76.reuse, R28, R140 ;  /* 0x0000001c4c8c723c */ /* 0x040ff0000000188c */
[C---:B------:R-:W-:Y:S08]  /*3930*/  HMMA.16816.F32 R136, R76.reuse, R24, R136 ;  /* 0x000000184c88723c */ /* 0x040ff00000001888 */
[C---:B------:R-:W-:Y:S08]  /*3940*/  HMMA.16816.F32 R132, R76.reuse, R20, R132 ;  /* 0x000000144c84723c */ /* 0x040ff00000001884 */
[C---:B------:R-:W-:Y:S08]  /*3950*/  HMMA.16816.F32 R128, R76.reuse, R16, R128 ;  /* 0x000000104c80723c */ /* 0x040ff00000001880 */
[----:B------:R-:W-:Y:S01]  /*3960*/  HMMA.16816.F32 R124, R76, R56, R124 ;  /* 0x000000384c7c723c */ /* 0x000fe2000000187c */
[----:B--2---:R-:W-:-:S02]  /*3970*/  LEA R176, R190, UR21, 0x1 ;  /* 0x00000015beb07c11 */ /* 0x004fc4000f8e08ff */
[----:B------:R-:W2:Y:S05]  /*3980*/  S2R R190, SR_TID.X ;  /* 0x0000000000be7919 */ /* 0x000eaa0000002100 */
[----:B------:R-:W-:Y:S01]  /*3990*/  HMMA.16816.F32 R120, R76, R64, R120 ;  /* 0x000000404c78723c */ /* 0x000fe20000001878 */
[----:B---3--:R-:W-:Y:S01]  /*39a0*/  LEA R172, R191, UR21, 0x1 ;  /* 0x00000015bfac7c11 */ /* 0x008fe2000f8e08ff */
[----:B------:R-:W3:Y:S05]  /*39b0*/  LDSM.16.M88.4 R176, [R176] ;  /* 0x00000000b0b0783b */ /* 0x000eea0000000200 */
[----:B------:R-:W-:Y:S01]  /*39c0*/  LEA R76, R238, UR21, 0x1 ;  /* 0x00000015ee4c7c11 */ /* 0x000fe2000f8e08ff */
[----:B------:R-:W4:Y:S05]  /*39d0*/  LDSM.16.M88.4 R172, [R172] ;  /* 0x00000000acac783b */ /* 0x000f2a0000000200 */
[----:B------:R-:W5:Y:S04]  /*39e0*/  LDSM.16.M88.4 R76, [R76] ;  /* 0x000000004c4c783b */ /* 0x000f680000000200 */
[----:B------:R-:W3:Y:S01]  /*39f0*/  S2R R191, SR_TID.X ;  /* 0x0000000000bf7919 */ /* 0x000ee20000002100 */
[----:B--2---:R-:W-:-:S05]  /*3a00*/  IMAD.SHL.U32 R190, R190, 0x8, RZ ;  /* 0x00000008bebe7824 */ /* 0x004fca00078e00ff */
[----:B------:R-:W-:Y:S02]  /*3a10*/  LOP3.LUT R16, R190, 0x78, RZ, 0xc0, !PT ;  /* 0x00000078be107812 */ /* 0x000fe400078ec0ff */
[----:B------:R-:W2:Y:S01]  /*3a20*/  S2R R190, SR_TID.X ;  /* 0x0000000000be7919 */ /* 0x000ea20000002100 */
[----:B------:R-:W-:Y:S01]  /*3a30*/  UISETP.GE.AND UP1, UPT, UR4, UR20, UPT ;  /* 0x000000140400728c */ /* 0x000fe2000bf26270 */
[----:B------:R-:W-:Y:S01]  /*3a40*/  ISETP.GE.AND P0, PT, R16, UR9, PT ;  /* 0x0000000910007c0c */ /* 0x000fe2000bf06270 */
[----:B-1----:R-:W-:Y:S01]  /*3a50*/  HMMA.16816.F32 R116, R84, R82, R116 ;  /* 0x000000525474723c */ /* 0x002fe20000001874 */
[----:B------:R-:W-:-:S03]  /*3a60*/  UIADD3 UR10, UR10, 0x1, URZ ;  /* 0x000000010a0a7890 */ /* 0x000fc6000fffe03f */
[----:B------:R-:W-:Y:S01]  /*3a70*/  PLOP3.LUT P2, PT, PT, PT, UP1, 0x40, 0x0 ;  /* 0x000000000000781c */ /* 0x000fe20003f4e818 */
[----:B------:R-:W-:Y:S01]  /*3a80*/  UISETP.GT.AND UP0, UPT, UR10, 0x1, UPT ;  /* 0x000000010a00788c */ /* 0x000fe2000bf04270 */
[----:B---3--:R-:W-:Y:S02]  /*3a90*/  SHF.R.U32.HI R56, RZ, 0x4, R191 ;  /* 0x00000004ff387819 */ /* 0x008fe400000116bf */
[----:B------:R-:W-:Y:S02]  /*3aa0*/  HMMA.16816.F32 R92, R176, R82, R92 ;  /* 0x00000052b05c723c */ /* 0x000fe4000000185c */
[----:B------:R-:W-:-:S06]  /*3ab0*/  SGXT.U32 R56, R56, 0x4 ;  /* 0x000000043838781a */ /* 0x000fcc0000000000 */
[----:B----4-:R-:W-:Y:S01]  /*3ac0*/  HMMA.16816.F32 R148, R172, R82, R148 ;  /* 0x00000052ac94723c */ /* 0x010fe20000001894 */
[----:B--2---:R-:W-:-:S07]  /*3ad0*/  SHF.R.U32.HI R189, RZ, 0x4, R190 ;  /* 0x00000004ffbd7819 */ /* 0x004fce00000116be */
[----:B-----5:R-:W-:Y:S01]  /*3ae0*/  HMMA.16816.F32 R80, R76, R82, R4 ;  /* 0x000000524c50723c */ /* 0x020fe20000001804 */
[----:B------:R-:W-:-:S06]  /*3af0*/  SHF.R.U32.HI R191, RZ, 0x4, R191 ;  /* 0x00000004ffbf7819 */ /* 0x000fcc00000116bf */
[----:B------:R-:W-:Y:S01]  /*3b00*/  SEL R4, RZ, 0x10, P0 ;  /* 0x00000010ff047807 */ /* 0x000fe20000000000 */
[----:B------:R-:W-:-:S03]  /*3b10*/  USEL UR10, UR10, URZ, !UP0 ;  /* 0x0000003f0a0a7287 */ /* 0x000fc6000c000000 */
[----:B------:R-:W-:Y:S02]  /*3b20*/  SEL R4, R4, RZ, P2 ;  /* 0x000000ff04047207 */ /* 0x000fe40001000000 */
[----:B------:R-:W-:Y:S02]  /*3b30*/  ISETP.GE.AND P1, PT, R56, UR9, PT ;  /* 0x0000000938007c0c */ /* 0x000fe4000bf26270 */
[----:B------:R-:W-:Y:S02]  /*3b40*/  SGXT.U32 R189, R189, 0x4 ;  /* 0x00000004bdbd781a */ /* 0x000fe40000000000 */
[----:B------:R-:W-:Y:S01]  /*3b50*/  ISETP.NE.U32.AND P2, PT, R4, RZ, PT ;  /* 0x000000ff0400720c */ /* 0x000fe20003f45070 */
[----:B------:R-:W-:Y:S01]  /*3b60*/  HMMA.16816.F32 R96, R176, R34, R96 ;  /* 0x00000022b060723c */ /* 0x000fe20000001860 */
[----:B------:R-:W-:Y:S02]  /*3b70*/  SGXT.U32 R191, R191, 0x4 ;  /* 0x00000004bfbf781a */ /* 0x000fe40000000000 */
[----:B------:R-:W-:-:S02]  /*3b80*/  PLOP3.LUT P3, PT, PT, PT, UP1, 0x40, 0x0 ;  /* 0x000000000000781c */ /* 0x000fc40003f6e818 */
[----:B------:R-:W-:Y:S02]  /*3b90*/  SEL R5, RZ, 0x10, P1 ;  /* 0x00000010ff057807 */ /* 0x000fe40000800000 */
[C---:B------:R-:W-:Y:S01]  /*3ba0*/  LOP3.LUT R20, R189.reuse, 0x10, RZ, 0xfc, !PT ;  /* 0x00000010bd147812 */ /* 0x040fe200078efcff */
[----:B------:R-:W-:Y:S01]  /*3bb0*/  HMMA.16816.F32 R144, R172, R34, R144 ;  /* 0x00000022ac90723c */ /* 0x000fe20000001890 */
[----:B------:R-:W-:Y:S02]  /*3bc0*/  LOP3.LUT R17, R189, 0x20, RZ, 0xfc, !PT ;  /* 0x00000020bd117812 */ /* 0x000fe400078efcff */
[----:B------:R-:W-:-:S05]  /*3bd0*/  LEA.HI R16, R190, 0x30, RZ, 0x1c ;  /* 0x00000030be107811 */ /* 0x000fca00078fe0ff */
[----:B------:R-:W-:Y:S01]  /*3be0*/  HMMA.16816.F32 R112, R84, R34, R112 ;  /* 0x000000225470723c */ /* 0x000fe20000001870 */
[----:B------:R-:W-:Y:S02]  /*3bf0*/  SEL R5, R5, RZ, P3 ;  /* 0x000000ff05057207 */ /* 0x000fe40001800000 */
[----:B------:R-:W-:-:S05]  /*3c00*/  ISETP.GE.AND P6, PT, R20, UR9, PT ;  /* 0x0000000914007c0c */ /* 0x000fca000bfc6270 */
[----:B------:R-:W-:Y:S01]  /*3c10*/  HMMA.16816.F32 R32, R76, R34, R8 ;  /* 0x000000224c20723c */ /* 0x000fe20000001808 */
[----:B------:R-:W-:Y:S02]  /*3c20*/  LOP3.LUT R7, R191, 0x40, RZ, 0xfc, !PT ;  /* 0x00000040bf077812 */ /* 0x000fe400078efcff */
[----:B------:R-:W-:-:S04]  /*3c30*/  ISETP.GE.AND P5, PT, R17, UR9, PT ;  /* 0x0000000911007c0c */ /* 0x000fc8000bfa6270 */
[----:B------:R-:W-:Y:S01]  /*3c40*/  IMAD.U32 R11, RZ, RZ, UR10 ;  /* 0x0000000aff0b7e24 */ /* 0x000fe2000f8e00ff */
[----:B------:R-:W-:Y:S01]  /*3c50*/  ISETP.GE.AND P3, PT, R16, UR9, PT ;  /* 0x0000000910007c0c */ /* 0x000fe2000bf66270 */
[----:B------:R-:W-:Y:S01]  /*3c60*/  IMAD.MOV.U32 R8, RZ, RZ, R185 ;  /* 0x000000ffff087224 */ /* 0x000fe200078e00b9 */
[----:B------:R-:W1:Y:S01]  /*3c70*/  S2R R191, SR_TID.X ;  /* 0x0000000000bf7919 */ /* 0x000e620000002100 */
[----:B------:R-:W-:Y:S02]  /*3c80*/  IMAD.MOV.U32 R9, RZ, RZ, R184 ;  /* 0x000000ffff097224 */ /* 0x000fe400078e00b8 */
[----:B------:R-:W-:Y:S01]  /*3c90*/  IMAD R11, R11, 0x10000, R0 ;  /* 0x000100000b0b7824 */ /* 0x000fe200078e0200 */
[----:B------:R-:W-:Y:S01]  /*3ca0*/  BAR.SYNC.DEFER_BLOCKING 0x0 ;  /* 0x0000000000007b1d */ /* 0x000fe20000010000 */
[----:B------:R-:W-:Y:S02]  /*3cb0*/  ISETP.NE.U32.AND P4, PT, R5, RZ, PT ;  /* 0x000000ff0500720c */ /* 0x000fe40003f85070 */
[----:B------:R-:W-:-:S02]  /*3cc0*/  SEL R4, RZ, 0x10, P6 ;  /* 0x00000010ff047807 */ /* 0x000fc40003000000 */
[----:B------:R-:W-:Y:S02]  /*3cd0*/  PLOP3.LUT P0, PT, PT, PT, UP1, 0x40, 0x0 ;  /* 0x000000000000781c */ /* 0x000fe40003f0e818 */
[----:B------:R-:W-:Y:S02]  /*3ce0*/  PLOP3.LUT P6, PT, PT, PT, UP1, 0x40, 0x0 ;  /* 0x000000000000781c */ /* 0x000fe40003fce818 */
[----:B------:R-:W-:Y:S02]  /*3cf0*/  SEL R5, RZ, 0x10, P5 ;  /* 0x00000010ff057807 */ /* 0x000fe40002800000 */
[----:B------:R-:W-:Y:S02]  /*3d00*/  SEL R6, RZ, 0x10, P3 ;  /* 0x00000010ff067807 */ /* 0x000fe40001800000 */
[----:B------:R-:W-:Y:S02]  /*3d10*/  PLOP3.LUT P1, PT, PT, PT, UP1, 0x40, 0x0 ;  /* 0x000000000000781c */ /* 0x000fe40003f2e818 */
[----:B------:R-:W-:-:S02]  /*3d20*/  SEL R5, R5, RZ, P0 ;  /* 0x000000ff05057207 */ /* 0x000fc40000000000 */
[----:B------:R-:W-:Y:S02]  /*3d30*/  SEL R6, R6, RZ, P6 ;  /* 0x000000ff06067207 */ /* 0x000fe40003000000 */
[----:B------:R-:W-:Y:S01]  /*3d40*/  ISETP.GE.AND P6, PT, R7, UR9, PT ;  /* 0x0000000907007c0c */ /* 0x000fe2000bfc6270 */
[----:B------:R-:W-:Y:S01]  /*3d50*/  @!PT LDS RZ, [RZ] ;  /* 0x00000000fffff984 */ /* 0x000fe20000000800 */
[----:B------:R-:W-:Y:S01]  /*3d60*/  @!PT LDS RZ, [RZ] ;  /* 0x00000000fffff984 */ /* 0x000fe20000000800 */
[----:B------:R-:W-:Y:S01]  /*3d70*/  @!PT LDS RZ, [RZ] ;  /* 0x00000000fffff984 */ /* 0x000fe20000000800 */
[----:B------:R2:W-:Y:S04]  /*3d80*/  LDGSTS.E.BYPASS.128 [R11], [R8.64], P2 ;  /* 0x00000000080b7fae */ /* 0x0005e80009101c52 */
[----:B------:R2:W-:Y:S04]  /*3d90*/  LDGSTS.E.BYPASS.128 [R11+0x1000], [R8.64], P2 ;  /* 0x01000000080b7fae */ /* 0x0005e80009101c52 */
[----:B------:R2:W-:Y:S01]  /*3da0*/  LDGSTS.E.BYPASS.128 [R11+0x2000], [R8.64], P2 ;  /* 0x02000000080b7fae */ /* 0x0005e20009101c52 */
[----:B------:R-:W-:-:S03]  /*3db0*/  SEL R4, R4, RZ, P1 ;  /* 0x000000ff04047207 */ /* 0x000fc60000800000 */
[----:B------:R2:W-:Y:S01]  /*3dc0*/  LDGSTS.E.BYPASS.128 [R11+0x3000], [R8.64], P2 ;  /* 0x03000000080b7fae */ /* 0x0005e20009101c52 */
[----:B------:R-:W-:-:S03]  /*3dd0*/  ISETP.NE.U32.AND P3, PT, R5, RZ, PT ;  /* 0x000000ff0500720c */ /* 0x000fc60003f65070 */
[----:B------:R2:W-:Y:S01]  /*3de0*/  LDGSTS.E.BYPASS.128 [R11+0x4000], [R8.64], P2 ;  /* 0x04000000080b7fae */ /* 0x0005e20009101c52 */
[----:B------:R-:W-:-:S03]  /*3df0*/  PLOP3.LUT P5, PT, PT, PT, UP1, 0x40, 0x0 ;  /* 0x000000000000781c */ /* 0x000fc60003fae818 */
[----:B------:R2:W-:Y:S01]  /*3e00*/  LDGSTS.E.BYPASS.128 [R11+0x5000], [R8.64], P2 ;  /* 0x05000000080b7fae */ /* 0x0005e20009101c52 */
[----:B------:R-:W-:-:S03]  /*3e10*/  SEL R5, RZ, 0x10, P6 ;  /* 0x00000010ff057807 */ /* 0x000fc60003000000 */
[----:B------:R2:W-:Y:S01]  /*3e20*/  LDGSTS.E.BYPASS.128 [R11+0x6000], [R8.64], P2 ;  /* 0x06000000080b7fae */ /* 0x0005e20009101c52 */
[----:B------:R-:W-:-:S03]  /*3e30*/  ULEA UR21, UR10, 0x20000, 0xf ;  /* 0x000200000a157891 */ /* 0x000fc6000f8e783f */
[----:B------:R2:W-:Y:S01]  /*3e40*/  LDGSTS.E.BYPASS.128 [R11+0x7000], [R8.64], P2 ;  /* 0x07000000080b7fae */ /* 0x0005e20009101c52 */
[----:B------:R-:W-:-:S03]  /*3e50*/  ISETP.NE.U32.AND P0, PT, R4, RZ, PT ;  /* 0x000000ff0400720c */ /* 0x000fc60003f05070 */
[----:B------:R2:W-:Y:S01]  /*3e60*/  LDGSTS.E.BYPASS.128 [R11+0x8000], [R8.64], P2 ;  /* 0x08000000080b7fae */ /* 0x0005e20009101c52 */
[----:B------:R-:W-:-:S03]  /*3e70*/  IADD3 R4, P6, R187, UR12, RZ ;  /* 0x0000000cbb047c10 */ /* 0x000fc6000ffde0ff */
[----:B------:R2:W-:Y:S01]  /*3e80*/  LDGSTS.E.BYPASS.128 [R11+0x9000], [R8.64], P2 ;  /* 0x09000000080b7fae */ /* 0x0005e20009101c52 */
[----:B------:R-:W-:Y:S01]  /*3e90*/  HMMA.16816.F32 R100, R176, R30, R100 ;  /* 0x0000001eb064723c */ /* 0x000fe20000001864 */
[----:B------:R-:W-:Y:S02]  /*3ea0*/  ISETP.NE.U32.AND P1, PT, R6, RZ, PT ;  /* 0x000000ff0600720c */ /* 0x000fe40003f25070 */
[----:B------:R2:W-:Y:S01]  /*3eb0*/  LDGSTS.E.BYPASS.128 [R11+0xa000], [R8.64], P2 ;  /* 0x0a000000080b7fae */ /* 0x0005e20009101c52 */
[----:B------:R-:W-:-:S03]  /*3ec0*/  SEL R7, R5, RZ, P5 ;  /* 0x000000ff05077207 */ /* 0x000fc60002800000 */
[----:B------:R2:W-:Y:S01]  /*3ed0*/  LDGSTS.E.BYPASS.128 [R11+0xb000], [R8.64], P2 ;  /* 0x0b000000080b7fae */ /* 0x0005e20009101c52 */
[----:B------:R-:W-:Y:S01]  /*3ee0*/  HMMA.16816.F32 R140, R172, R30, R140 ;  /* 0x0000001eac8c723c */ /* 0x000fe2000000188c */
[----:B------:R-:W-:Y:S02]  /*3ef0*/  IADD3 R6, P5, R193, UR12, RZ ;  /* 0x0000000cc1067c10 */ /* 0x000fe4000ffbe0ff */
[----:B------:R2:W-:Y:S01]  /*3f00*/  LDGSTS.E.BYPASS.128 [R11+0xc000], [R8.64], P2 ;  /* 0x0c000000080b7fae */ /* 0x0005e20009101c52 */
[----:B------:R-:W-:-:S03]  /*3f10*/  IADD3.X R5, R192, UR13, RZ, P6, !PT ;  /* 0x0000000dc0057c10 */ /* 0x000fc6000b7fe4ff */
[----:B------:R2:W-:Y:S01]  /*3f20*/  LDGSTS.E.BYPASS.128 [R11+0xd000], [R8.64], P2 ;  /* 0x0d000000080b7fae */ /* 0x0005e20009101c52 */
[----:B------:R-:W-:Y:S03]  /*3f30*/  HMMA.16816.F32 R108, R84, R30, R108 ;  /* 0x0000001e546c723c */ /* 0x000fe6000000186c */
[----:B------:R2:W-:Y:S01]  /*3f40*/  LDGSTS.E.BYPASS.128 [R11+0xe000], [R8.64], P2 ;  /* 0x0e000000080b7fae */ /* 0x0005e20009101c52 */
[----:B------:R-:W-:-:S03]  /*3f50*/  LOP3.LUT R10, R56, 0x60, RZ, 0xfc, !PT ;  /* 0x00000060380a7812 */ /* 0x000fc600078efcff */
[----:B------:R2:W-:Y:S01]  /*3f60*/  LDGSTS.E.BYPASS.128 [R11+0xf000], [R8.64], P2 ;  /* 0x0f000000080b7fae */ /* 0x0005e20009101c52 */
[-C--:B------:R-:W-:Y:S01]  /*3f70*/  HMMA.16816.F32 R164, R176, R22.reuse, R164 ;  /* 0x00000016b0a4723c */ /* 0x080fe200000018a4 */
[----:B------:R-:W-:Y:S02]  /*3f80*/  ISETP.NE.U32.AND P2, PT, R7, RZ, PT ;  /* 0x000000ff0700720c */ /* 0x000fe40003f45070 */
[----:B------:R-:W-:Y:S01]  /*3f90*/  IADD3.X R7, R194, UR13, RZ, P5, !PT ;  /* 0x0000000dc2077c10 */ /* 0x000fe2000affe4ff */
[----:B------:R-:W0:Y:S04]  /*3fa0*/  LDGDEPBAR ;  /* 0x00000000000079af */ /* 0x000e280000000000 */
[-C--:B------:R-:W-:Y:S08]  /*3fb0*/  HMMA.16816.F32 R132, R172, R22.reuse, R132 ;  /* 0x00000016ac84723c */ /* 0x080ff00000001884 */
[----:B------:R-:W-:Y:S08]  /*3fc0*/  HMMA.16816.F32 R88, R84, R22, R88 ;  /* 0x000000165458723c */ /* 0x000ff00000001858 */
[C---:B------:R-:W-:Y:S07]  /*3fd0*/  HMMA.16816.F32 R28, R76.reuse, R30, R12 ;  /* 0x0000001e4c1c723c */ /* 0x040fee000000180c */
[----:B------:R-:W-:Y:S01]  /*3fe0*/  LOP3.LUT R12, R56, 0x50, RZ, 0xfc, !PT ;  /* 0x00000050380c7812 */ /* 0x000fe200078efcff */
[----:B------:R-:W-:Y:S03]  /*3ff0*/  HMMA.16816.F32 R20, R76, R22, R52 ;  /* 0x000000164c14723c */ /* 0x000fe60000001834 */
[----:B------:R-:W-:-:S04]  /*4000*/  ISETP.GE.AND P5, PT, R12, UR9, PT ;  /* 0x000000090c007c0c */ /* 0x000fc8000bfa6270 */
[----:B------:R-:W-:Y:S02]  /*4010*/  IADD3 R54, R0, UR21, RZ ;  /* 0x0000001500367c10 */ /* 0x000fe4000fffe0ff */
[----:B-1----:R-:W-:-:S03]  /*4020*/  LEA.HI R12, R191, 0x70, RZ, 0x1c ;  /* 0x00000070bf0c7811 */ /* 0x002fc600078fe0ff */
[----:B------:R1:W-:Y:S01]  /*4030*/  LDGSTS.E.BYPASS.128 [R54], [R4.64], P4 ;  /* 0x0000000004367fae */ /* 0x0003e2000a101c52 */
[----:B------:R-:W-:Y:S02]  /*4040*/  ISETP.GE.AND P4, PT, R10, UR9, PT ;  /* 0x000000090a007c0c */ /* 0x000fe4000bf86270 */
[----:B------:R-:W-:Y:S01]  /*4050*/  SEL R10, RZ, 0x10, P5 ;  /* 0x00000010ff0a7807 */ /* 0x000fe20002800000 */
[----:B------:R3:W-:Y:S01]  /*4060*/  LDGSTS.E.BYPASS.128 [R54+0x1000], [R6.64], P0 ;  /* 0x0100000006367fae */ /* 0x0007e20008101c52 */
[----:B------:R-:W-:Y:S02]  /*4070*/  ISETP.GE.AND P5, PT, R12, UR9, PT ;  /* 0x000000090c007c0c */ /* 0x000fe4000bfa6270 */
[----:B--2---:R-:W-:Y:S02]  /*4080*/  SEL R11, RZ, 0x10, P4 ;  /* 0x00000010ff0b7807 */ /* 0x004fe40002000000 */
[----:B------:R-:W-:Y:S02]  /*4090*/  PLOP3.LUT P4, PT, PT, PT, UP1, 0x40, 0x0 ;  /* 0x000000000000781c */ /* 0x000fe40003f8e818 */
[----:B-1----:R-:W-:-:S02]  /*40a0*/  SEL R4, RZ, 0x10, P5 ;  /* 0x00000010ff047807 */ /* 0x002fc40002800000 */
[----:B---3--:R-:W-:Y:S02]  /*40b0*/  IADD3 R6, P5, R195, UR12, RZ ;  /* 0x0000000cc3067c10 */ /* 0x008fe4000ffbe0ff */
[----:B------:R-:W-:Y:S02]  /*40c0*/  SEL R5, R4, RZ, P4 ;  /* 0x000000ff04057207 */ /* 0x000fe40002000000 */
[----:B------:R-:W-:Y:S02]  /*40d0*/  IADD3 R4, P4, R197, UR12, RZ ;  /* 0x0000000cc5047c10 */ /* 0x000fe4000ff9e0ff */
[----:B------:R-:W-:Y:S02]  /*40e0*/  IADD3.X R7, R196, UR13, RZ, P5, !PT ;  /* 0x0000000dc4077c10 */ /* 0x000fe4000affe4ff */
[----:B------:R-:W-:Y:S02]  /*40f0*/  PLOP3.LUT P6, PT, PT, PT, UP1, 0x40, 0x0 ;  /* 0x000000000000781c */ /* 0x000fe40003fce818 */
[----:B------:R-:W-:Y:S01]  /*4100*/  ISETP.NE.U32.AND P5, PT, R5, RZ, PT ;  /* 0x000000ff0500720c */ /* 0x000fe20003fa5070 */
[----:B------:R-:W-:Y:S01]  /*4110*/  UIADD3 UR4, UR4, 0x1, URZ ;  /* 0x0000000104047890 */ /* 0x000fe2000fffe03f */
[----:B------:R-:W-:Y:S01]  /*4120*/  PLOP3.LUT P0, PT, PT, PT, UP1, 0x40, 0x0 ;  /* 0x000000000000781c */ /* 0x000fe20003f0e818 */
[-C--:B------:R-:W-:Y:S01]  /*4130*/  HMMA.16816.F32 R168, R176, R26.reuse, R168 ;  /* 0x0000001ab0a8723c */ /* 0x080fe200000018a8 */
[----:B------:R-:W-:Y:S01]  /*4140*/  IADD3.X R5, R198, UR13, RZ, P4, !PT ;  /* 0x0000000dc6057c10 */ /* 0x000fe2000a7fe4ff */
[----:B------:R1:W-:Y:S01]  /*4150*/  LDGSTS.E.BYPASS.128 [R54+0x2000], [R6.64], P3 ;  /* 0x0200000006367fae */ /* 0x0003e20009901c52 */
[----:B------:R-:W-:Y:S01]  /*4160*/  SEL R10, R10, RZ, P6 ;  /* 0x000000ff0a0a7207 */ /* 0x000fe20003000000 */
[----:B------:R-:W-:Y:S01]  /*4170*/  UISETP.NE.AND UP0, UPT, UR7, UR4, UPT ;  /* 0x000000040700728c */ /* 0x000fe2000bf05270 */
[----:B------:R-:W-:Y:S01]  /*4180*/  SEL R11, R11, RZ, P0 ;  /* 0x000000ff0b0b7207 */ /* 0x000fe20000000000 */
[----:B------:R1:W-:Y:S02]  /*4190*/  LDGSTS.E.BYPASS.128 [R54+0x3000], [R4.64], P1 ;  /* 0x0300000004367fae */ /* 0x0003e40008901c52 */
[----:B------:R-:W-:Y:S01]  /*41a0*/  HMMA.16816.F32 R136, R172, R26, R136 ;  /* 0x0000001aac88723c */ /* 0x000fe20000001888 */
[----:B------:R-:W-:-:S02]  /*41b0*/  ISETP.NE.U32.AND P0, PT, R10, RZ, PT ;  /* 0x000000ff0a00720c */ /* 0x000fc40003f05070 */
[----:B------:R-:W-:-:S05]  /*41c0*/  ISETP.NE.U32.AND P6, PT, R11, RZ, PT ;  /* 0x000000ff0b00720c */ /* 0x000fca0003fc5070 */
[----:B------:R-:W-:Y:S01]  /*41d0*/  HMMA.16816.F32 R104, R84, R26, R104 ;  /* 0x0000001a5468723c */ /* 0x000fe20000001868 */
[----:B------:R-:W-:-:S07]  /*41e0*/  IADD3 R10, P3, R199, UR12, RZ ;  /* 0x0000000cc70a7c10 */ /* 0x000fce000ff7e0ff */
[----:B------:R-:W-:Y:S01]  /*41f0*/  HMMA.16816.F32 R24, R76, R26, R48 ;  /* 0x0000001a4c18723c */ /* 0x000fe20000001830 */
[----:B------:R-:W-:-:S06]  /*4200*/  IADD3.X R11, R200, UR13, RZ, P3, !PT ;  /* 0x0000000dc80b7c10 */ /* 0x000fcc0009ffe4ff */
[----:B------:R-:W-:Y:S01]  /*4210*/  IADD3 R50, P1, R203, UR12, RZ ;  /* 0x0000000ccb327c10 */ /* 0x000fe2000ff3e0ff */
[----:B------:R2:W-:Y:S01]  /*4220*/  LDGSTS.E.BYPASS.128 [R54+0x4000], [R10.64], P2 ;  /* 0x040000000a367fae */ /* 0x0005e20009101c52 */
[----:B------:R-:W-:Y:S02]  /*4230*/  IADD3 R48, P4, R201, UR12, RZ ;  /* 0x0000000cc9307c10 */ /* 0x000fe4000ff9e0ff */
[----:B------:R-:W-:Y:S02]  /*4240*/  IADD3.X R51, R204, UR13, RZ, P1, !PT ;  /* 0x0000000dcc337c10 */ /* 0x000fe40008ffe4ff */
[----:B------:R-:W-:Y:S02]  /*4250*/  PLOP3.LUT P1, PT, PT, PT, UP0, 0x80, 0x0 ;  /* 0x000000000000781c */ /* 0x000fe40003f2f008 */
[----:B------:R-:W-:Y:S02]  /*4260*/  IADD3 R52, P3, R205, UR12, RZ ;  /* 0x0000000ccd347c10 */ /* 0x000fe4000ff7e0ff */
[----:B------:R-:W-:-:S02]  /*4270*/  IADD3.X R49, R202, UR13, RZ, P4, !PT ;  /* 0x0000000dca317c10 */ /* 0x000fc4000a7fe4ff */
[----:B------:R-:W-:Y:S01]  /*4280*/  IADD3.X R53, R206, UR13, RZ, P3, !PT ;  /* 0x0000000dce357c10 */ /* 0x000fe20009ffe4ff */
[----:B------:R-:W-:Y:S02]  /*4290*/  ULEA UR12, UP1, UR6, UR12, 0x1 ;  /* 0x0000000c060c7291 */ /* 0x000fe4000f82083f */
[----:B------:R2:W-:Y:S01]  /*42a0*/  LDGSTS.E.BYPASS.128 [R54+0x5000], [R48.64], P0 ;  /* 0x0500000030367fae */ /* 0x0005e20008101c52 */
[----:B------:R-:W-:Y:S01]  /*42b0*/  IADD3 R185, P0, R8, 0x100, RZ ;  /* 0x0000010008b97810 */ /* 0x000fe20007f1e0ff */
[-C--:B------:R-:W-:Y:S02]  /*42c0*/  HMMA.16816.F32 R160, R176, R18.reuse, R160 ;  /* 0x00000012b0a0723c */ /* 0x080fe400000018a0 */
[----:B------:R2:W-:Y:S01]  /*42d0*/  LDGSTS.E.BYPASS.128 [R54+0x6000], [R50.64], P6 ;  /* 0x0600000032367fae */ /* 0x0005e2000b101c52 */
[----:B------:R-:W-:Y:S02]  /*42e0*/  UIADD3 UR9, UR9, -0x80, URZ ;  /* 0xffffff8009097890 */ /* 0x000fe4000fffe03f */
[----:B------:R-:W-:Y:S01]  /*42f0*/  UIADD3.X UR13, UR13, UR11, URZ, UP1, !UPT ;  /* 0x0000000b0d0d7290 */ /* 0x000fe20008ffe43f */
[----:B------:R2:W-:Y:S02]  /*4300*/  LDGSTS.E.BYPASS.128 [R54+0x7000], [R52.64], P5 ;  /* 0x0700000034367fae */ /* 0x0005e4000a901c52 */
[----:B------:R-:W-:Y:S02]  /*4310*/  HMMA.16816.F32 R128, R172, R18, R128 ;  /* 0x00000012ac80723c */ /* 0x000fe40000001880 */
[----:B------:R-:W0:Y:S01]  /*4320*/  LDGDEPBAR ;  /* 0x00000000000079af */ /* 0x000e220000000000 */
[----:B------:R-:W-:-:S05]  /*4330*/  IMAD.X R184, RZ, RZ, R9, P0 ;  /* 0x000000ffffb87224 */ /* 0x000fca00000e0609 */
[----:B------:R-:W-:Y:S08]  /*4340*/  HMMA.16816.F32 R36, R84, R18, R36 ;  /* 0x000000125424723c */ /* 0x000ff00000001824 */
[C---:B------:R-:W-:Y:S08]  /*4350*/  HMMA.16816.F32 R156, R176.reuse, R58, R156 ;  /* 0x0000003ab09c723c */ /* 0x040ff0000000189c */
[----:B------:R-:W-:Y:S08]  /*4360*/  HMMA.16816.F32 R152, R176, R66, R152 ;  /* 0x00000042b098723c */ /* 0x000ff00000001898 */
[C---:B------:R-:W-:Y:S08]  /*4370*/  HMMA.16816.F32 R124, R172.reuse, R58, R124 ;  /* 0x0000003aac7c723c */ /* 0x040ff0000000187c */
[----:B------:R-:W-:Y:S08]  /*4380*/  HMMA.16816.F32 R120, R172, R66, R120 ;  /* 0x00000042ac78723c */ /* 0x000ff00000001878 */
[C---:B------:R-:W-:Y:S08]  /*4390*/  HMMA.16816.F32 R40, R84.reuse, R58, R40 ;  /* 0x0000003a5428723c */ /* 0x040ff00000001828 */
[----:B------:R-:W-:Y:S08]  /*43a0*/  HMMA.16816.F32 R44, R84, R66, R44 ;  /* 0x00000042542c723c */ /* 0x000ff0000000182c */
[C---:B------:R-:W-:Y:S08]  /*43b0*/  HMMA.16816.F32 R16, R76.reuse, R18, R60 ;  /* 0x000000124c10723c */ /* 0x040ff0000000183c */
[C---:B------:R-:W-:Y:S08]  /*43c0*/  HMMA.16816.F32 R12, R76.reuse, R58, R68 ;  /* 0x0000003a4c0c723c */ /* 0x040ff00000001844 */
[----:B-1----:R-:W-:Y:S01]  /*43d0*/  HMMA.16816.F32 R4, R76, R66, R72 ;  /* 0x000000424c04723c */ /* 0x002fe20000001848 */
[----:B--2---:R-:W-:Y:S01]  /*43e0*/  @!P1 CALL.REL.NOINC `(.L_x_2) ;  /* 0x0000001000009944 */ /* 0x004fe20003c00000 */
[----:B------:R-:W-:Y:S06]  /*43f0*/  BRA `(.L_x_3) ;  /* 0xffffde7000007947 */ /* 0x000fec000383ffff */
.L_x_2:
[----:B------:R-:W-:-:S06]  /*4400*/  NOP ;  /* 0x0000000000007918 */ /* 0x000fcc0000000000 */
[----:B------:R-:W-:-:S15]  /*4410*/  NOP ;  /* 0x0000000000007918 */ /* 0x000fde0000000000 */
[----:B------:R-:W-:-:S01]  /*4420*/  NOP ;  /* 0x0000000000007918 */ /* 0x000fc20000000000 */
[----:B------:R-:W-:Y:S02]  /*4430*/  F2FP.PACK_AB R0, R7, R6 ;  /* 0x000000060700723e */ /* 0x000fe400000000ff */
[----:B------:R-:W-:-:S02]  /*4440*/  F2FP.PACK_AB R2, R5, R4 ;  /* 0x000000040502723e */ /* 0x000fc400000000ff */
[----:B------:R-:W-:Y:S02]  /*4450*/  F2FP.PACK_AB R3, R15, R14 ;  /* 0x0000000e0f03723e */ /* 0x000fe400000000ff */
[----:B------:R-:W-:Y:S02]  /*4460*/  F2FP.PACK_AB R52, R13, R12 ;  /* 0x0000000c0d34723e */ /* 0x000fe400000000ff */
[----:B------:R-:W-:Y:S02]  /*4470*/  F2FP.PACK_AB R53, R19, R18 ;  /* 0x000000121335723e */ /* 0x000fe400000000ff */
[----:B------:R-:W-:Y:S02]  /*4480*/  F2FP.PACK_AB R54, R17, R16 ;  /* 0x000000101136723e */ /* 0x000fe400000000ff */
        /* <DEDUP_REMOVED lines=58> */
.L_x_1:
[----:B------:R-:W2:Y:S01]  /*4830*/  LDL.LU R8, [R1+0x40] ;  /* 0x0000400001087983 */ /* 0x000ea20000300800 */
[----:B------:R-:W-:-:S04]  /*4840*/  DEPBAR.LE SB0, 0x0 ;  /* 0x000080000000791a */ /* 0x000fc80000000000 */
[----:B------:R-:W1:Y:S04]  /*4850*/  S2R R83, SR_TID.X ;  /* 0x0000000000537919 */ /* 0x000e680000002100 */
[----:B------:R-:W3:Y:S01]  /*4860*/  S2R R6, SR_TID.X ;  /* 0x0000000000067919 */ /* 0x000ee20000002100 */
[----:B-1----:R-:W-:Y:S01]  /*4870*/  IMAD.SHL.U32 R4, R83, 0x2, RZ ;  /* 0x0000000253047824 */ /* 0x002fe200078e00ff */
[C---:B---3--:R-:W-:Y:S01]  /*4880*/  LOP3.LUT R7, R6.reuse, 0x10, RZ, 0xc0, !PT ;  /* 0x0000001006077812 */ /* 0x048fe200078ec0ff */
[----:B------:R-:W-:-:S05]  /*4890*/  IMAD.SHL.U32 R9, R6, 0x8, RZ ;  /* 0x0000000806097824 */ /* 0x000fca00078e00ff */
[----:B------:R-:W-:-:S04]  /*48a0*/  IADD3 R6, R9, 0x1800, RZ ;  /* 0x0000180009067810 */ /* 0x000fc80007ffe0ff */
[----:B------:R-:W-:-:S04]  /*48b0*/  SHF.R.U32.HI R6, RZ, 0x3, R6 ;  /* 0x00000003ff067819 */ /* 0x000fc80000011606 */
[----:B------:R-:W-:-:S05]  /*48c0*/  LOP3.LUT R6, R6, 0x3f0, RZ, 0xc0, !PT ;  /* 0x000003f006067812 */ /* 0x000fca00078ec0ff */
[----:B------:R-:W-:Y:S01]  /*48d0*/  IMAD R84, R9, 0x2, R6 ;  /* 0x0000000209547824 */ /* 0x000fe200078e0206 */
[----:B------:R-:W-:Y:S06]  /*48e0*/  BAR.SYNC.DEFER_BLOCKING 0x0 ;  /* 0x0000000000007b1d */ /* 0x000fec0000010000 */
[----:B------:R-:W1:Y:S01]  /*48f0*/  S2R R11, SR_TID.X ;  /* 0x00000000000b7919 */ /* 0x000e620000002100 */
[----:B------:R-:W-:-:S04]  /*4900*/  UIADD3 UR4, -UR17, URZ, URZ ;  /* 0x0000003f11047290 */ /* 0x000fc8000fffe13f */
[----:B------:R-:W-:-:S04]  /*4910*/  UIMAD UR4, UR15, UR4, UR16 ;  /* 0x000000040f0472a4 */ /* 0x000fc8000f8e0210 */
[----:B------:R-:W-:-:S04]  /*4920*/  ULEA UR4, UR14, UR4, 0x3 ;  /* 0x000000040e047291 */ /* 0x000fc8000f8e183f */
[----:B------:R-:W-:Y:S01]  /*4930*/  USHF.L.U32 UR5, UR4, 0x8, URZ ;  /* 0x0000000804057899 */ /* 0x000fe2000800063f */
[----:B--2---:R-:W-:-:S04]  /*4940*/  LOP3.LUT R5, R8, 0x180, RZ, 0xc0, !PT ;  /* 0x0000018008057812 */ /* 0x004fc800078ec0ff */
[----:B------:R-:W-:-:S05]  /*4950*/  LOP3.LUT R4, R5, 0x6, R4, 0xf8, !PT ;  /* 0x0000000605047812 */ /* 0x000fca00078ef804 */
[----:B------:R-:W-:Y:S02]  /*4960*/  IMAD R4, R7, 0x20, R4 ;  /* 0x0000002007047824 */ /* 0x000fe400078e0204 */
[----:B------:R-:W2:Y:S01]  /*4970*/  S2R R7, SR_TID.X ;  /* 0x0000000000077919 */ /* 0x000ea20000002100 */
[----:B------:R-:W-:Y:S02]  /*4980*/  LOP3.LUT R5, R9, 0x7f8, RZ, 0xc0, !PT ;  /* 0x000007f809057812 */ /* 0x000fe400078ec0ff */
[----:B------:R-:W-:-:S04]  /*4990*/  LOP3.LUT R4, R4, UR8, RZ, 0xfc, !PT ;  /* 0x0000000804047c12 */ /* 0x000fc8000f8efcff */
[----:B------:R-:W-:Y:S02]  /*49a0*/  LOP3.LUT R4, R4, 0x1800, R8, 0xf8, !PT ;  /* 0x0000180004047812 */ /* 0x000fe400078ef808 */
[C---:B------:R-:W-:Y:S02]  /*49b0*/  LOP3.LUT R8, R5.reuse, 0x1000, RZ, 0xfc, !PT ;  /* 0x0000100005087812 */ /* 0x040fe400078efcff */
[----:B--2---:R-:W-:Y:S02]  /*49c0*/  SHF.R.U32.HI R9, RZ, 0x1, R7 ;  /* 0x00000001ff097819 */ /* 0x004fe40000011607 */
[----:B------:R-:W-:Y:S02]  /*49d0*/  LOP3.LUT R7, R5, 0x800, RZ, 0xfc, !PT ;  /* 0x0000080005077812 */ /* 0x000fe400078efcff */
[----:B------:R-:W-:Y:S02]  /*49e0*/  LOP3.LUT R6, R9, 0x78, RZ, 0xc0, !PT ;  /* 0x0000007809067812 */ /* 0x000fe400078ec0ff */
[----:B------:R-:W-:-:S02]  /*49f0*/  SHF.R.U32.HI R7, RZ, 0x3, R7 ;  /* 0x00000003ff077819 */ /* 0x000fc40000011607 */
[----:B------:R-:W-:Y:S01]  /*4a00*/  SHF.R.U32.HI R9, RZ, 0x3, R8 ;  /* 0x00000003ff097819 */ /* 0x000fe20000011608 */
[----:B------:R-:W-:Y:S01]  /*4a10*/  IMAD.SHL.U32 R5, R5, 0x2, RZ ;  /* 0x0000000205057824 */ /* 0x000fe200078e00ff */
[----:B------:R-:W-:Y:S02]  /*4a20*/  LOP3.LUT R8, R7, 0x1f0, RZ, 0xc0, !PT ;  /* 0x000001f007087812 */ /* 0x000fe400078ec0ff */
[----:B------:R-:W-:Y:S01]  /*4a30*/  LOP3.LUT R10, R9, 0x2f0, RZ, 0xc0, !PT ;  /* 0x000002f0090a7812 */ /* 0x000fe200078ec0ff */
[----:B------:R-:W-:Y:S01]  /*4a40*/  IMAD R76, R6, 0x2, R5 ;  /* 0x00000002064c7824 */ /* 0x000fe200078e0205 */
[----:B------:R-:W-:Y:S01]  /*4a50*/  LOP3.LUT R6, R4, 0x400, RZ, 0xfc, !PT ;  /* 0x0000040004067812 */ /* 0x000fe200078efcff */
[C---:B------:R-:W-:Y:S02]  /*4a60*/  IMAD.IADD R78, R5.reuse, 0x1, R8 ;  /* 0x00000001054e7824 */ /* 0x040fe400078e0208 */
[----:B------:R-:W-:Y:S01]  /*4a70*/  IMAD.IADD R81, R5, 0x1, R10 ;  /* 0x0000000105517824 */ /* 0x000fe200078e020a */
[----:B------:R-:W-:-:S02]  /*4a80*/  SHF.R.U32.HI R5, RZ, 0x3, R4 ;  /* 0x00000003ff057819 */ /* 0x000fc40000011604 */
[----:B------:R-:W-:Y:S02]  /*4a90*/  SHF.R.U32.HI R6, RZ, 0x3, R6 ;  /* 0x00000003ff067819 */ /* 0x000fe40000011606 */
[----:B------:R-:W-:Y:S02]  /*4aa0*/  LOP3.LUT R5, R5, 0x37c, RZ, 0xc0, !PT ;  /* 0x0000037c05057812 */ /* 0x000fe400078ec0ff */
[C---:B------:R-:W-:Y:S02]  /*4ab0*/  LOP3.LUT R7, R6.reuse, 0x1ffffffe, RZ, 0xc0, !PT ;  /* 0x1ffffffe06077812 */ /* 0x040fe400078ec0ff */
[----:B------:R-:W-:Y:S01]  /*4ac0*/  LOP3.LUT R9, R6, 0x1ffffff0, RZ, 0xc0, !PT ;  /* 0x1ffffff006097812 */ /* 0x000fe200078ec0ff */
[C---:B------:R-:W-:Y:S02]  /*4ad0*/  IMAD R75, R4.reuse, 0x2, R5 ;  /* 0x00000002044b7824 */ /* 0x040fe400078e0205 */
[C---:B------:R-:W-:Y:S02]  /*4ae0*/  IMAD R77, R4.reuse, 0x2, R7 ;  /* 0x00000002044d7824 */ /* 0x040fe400078e0207 */
[----:B------:R-:W-:Y:S01]  /*4af0*/  IMAD R79, R4, 0x2, R9 ;  /* 0x00000002044f7824 */ /* 0x000fe200078e0209 */
[----:B------:R-:W-:Y:S04]  /*4b00*/  STS [R75], R92 ;  /* 0x0000005c4b007388 */ /* 0x000fe80000000800 */
[----:B------:R-:W-:Y:S04]  /*4b10*/  STS [R77+0x800], R94 ;  /* 0x0008005e4d007388 */ /* 0x000fe80000000800 */
        /* <DEDUP_REMOVED lines=14> */
[----:B------:R-:W-:Y:S06]  /*4c00*/  BAR.SYNC.DEFER_BLOCKING 0x0 ;  /* 0x0000000000007b1d */ /* 0x000fec0000010000 */
[----:B------:R-:W2:Y:S04]  /*4c10*/  LDS.128 R24, [R76] ;  /* 0x000000004c187984 */ /* 0x000ea80000000c00 */
[----:B------:R-:W3:Y:S04]  /*4c20*/  LDS.128 R28, [R78+0x1000] ;  /* 0x001000004e1c7984 */ /* 0x000ee80000000c00 */
[----:B------:R-:W4:Y:S04]  /*4c30*/  LDS.128 R32, [R81+0x2000] ;  /* 0x0020000051207984 */ /* 0x000f280000000c00 */
[----:B------:R-:W5:Y:S04]  /*4c40*/  LDS.128 R36, [R84+0x3000] ;  /* 0x0030000054247984 */ /* 0x000f680000000c00 */
[----:B------:R-:W-:Y:S06]  /*4c50*/  BAR.SYNC.DEFER_BLOCKING 0x0 ;  /* 0x0000000000007b1d */ /* 0x000fec0000010000 */
        /* <DEDUP_REMOVED lines=17> */
[----:B------:R-:W1:Y:S04]  /*4d70*/  LDS.128 R40, [R76] ;  /* 0x000000004c287984 */ /* 0x000e680000000c00 */
[----:B------:R-:W1:Y:S04]  /*4d80*/  LDS.128 R20, [R78+0x1000] ;  /* 0x001000004e147984 */ /* 0x000e680000000c00 */
[----:B------:R-:W1:Y:S04]  /*4d90*/  LDS.128 R12, [R81+0x2000] ;  /* 0x00200000510c7984 */ /* 0x000e680000000c00 */
[----:B------:R-:W1:Y:S04]  /*4da0*/  LDS.128 R16, [R84+0x3000] ;  /* 0x0030000054107984 */ /* 0x000e680000000c00 */
        /* <DEDUP_REMOVED lines=17> */
[----:B------:R-:W-:Y:S01]  /*4ec0*/  BAR.SYNC.DEFER_BLOCKING 0x0 ;  /* 0x0000000000007b1d */ /* 0x000fe20000010000 */
[----:B-1----:R-:W-:Y:S01]  /*4ed0*/  SHF.R.U32.HI R11, RZ, 0x4, R11 ;  /* 0x00000004ff0b7819 */ /* 0x002fe2000001160b */
[----:B------:R-:W-:-:S02]  /*4ee0*/  IMAD.U32 R74, RZ, RZ, UR5 ;  /* 0x00000005ff4a7e24 */ /* 0x000fc4000f8e00ff */
[----:B------:R-:W-:Y:S01]  /*4ef0*/  IMAD.U32 R69, RZ, RZ, UR4 ;  /* 0x00000004ff457e24 */ /* 0x000fe2000f8e00ff */
[----:B------:R-:W-:-:S04]  /*4f00*/  SGXT.U32 R11, R11, 0x4 ;  /* 0x000000040b0b781a */ /* 0x000fc80000000000 */
[C-C-:B------:R-:W-:Y:S02]  /*4f10*/  LOP3.LUT R70, R74.reuse, 0x10, R11.reuse, 0xfe, !PT ;  /* 0x000000104a467812 */ /* 0x140fe400078efe0b */
[C-C-:B------:R-:W-:Y:S02]  /*4f20*/  LOP3.LUT R71, R74.reuse, 0x20, R11.reuse, 0xfe, !PT ;  /* 0x000000204a477812 */ /* 0x140fe400078efe0b */
[C-C-:B------:R-:W-:Y:S02]  /*4f30*/  LOP3.LUT R72, R74.reuse, 0x40, R11.reuse, 0xfe, !PT ;  /* 0x000000404a487812 */ /* 0x140fe400078efe0b */
[C---:B------:R-:W-:Y:S02]  /*4f40*/  LOP3.LUT R73, R74.reuse, 0x50, R11, 0xfe, !PT ;  /* 0x000000504a497812 */ /* 0x040fe400078efe0b */
[----:B------:R-:W-:Y:S02]  /*4f50*/  PRMT R69, R11, 0x6540, R69 ;  /* 0x000065400b457816 */ /* 0x000fe40000000045 */
[----:B------:R-:W-:Y:S01]  /*4f60*/  LOP3.LUT R74, R74, 0x60, R11, 0xfe, !PT ;  /* 0x000000604a4a7812 */ /* 0x000fe200078efe0b */
[----:B------:R-:W1:Y:S04]  /*4f70*/  LDS.128 R48, [R76] ;  /* 0x000000004c307984 */ /* 0x000e680000000c00 */
[----:B------:R-:W1:Y:S04]  /*4f80*/  LDS.128 R44, [R78+0x1000] ;  /* 0x001000004e2c7984 */ /* 0x000e680000000c00 */
[----:B------:R-:W1:Y:S04]  /*4f90*/  LDS.128 R8, [R81+0x2000] ;  /* 0x0020000051087984 */ /* 0x000e680000000c00 */
[----:B------:R-:W1:Y:S04]  /*4fa0*/  LDS.128 R4, [R84+0x3000] ;  /* 0x0030000054047984 */ /* 0x000e680000000c00 */
[----:B------:R-:W-:Y:S06]  /*4fb0*/  BAR.SYNC.DEFER_BLOCKING 0x0 ;  /* 0x0000000000007b1d */ /* 0x000fec0000010000 */
[----:B------:R-:W1:Y:S04]  /*4fc0*/  S2R R85, SR_TID.X ;  /* 0x0000000000557919 */ /* 0x000e680000002100 */
[----:B------:R-:W-:Y:S04]  /*4fd0*/  STS [R75], R80 ;  /* 0x000000504b007388 */ /* 0x000fe80000000800 */
[----:B------:R-:W-:Y:S04]  /*4fe0*/  STS [R77+0x800], R82 ;  /* 0x000800524d007388 */ /* 0x000fe80000000800 */
[----:B------:R-:W-:Y:S04]  /*4ff0*/  STS [R75+0x20], R62 ;  /* 0x0000203e4b007388 */ /* 0x000fe80000000800 */
[----:B------:R-:W-:Y:S04]  /*5000*/  STS [R79+0x820], R61 ;  /* 0x0008203d4f007388 */ /* 0x000fe80000000800 */
[----:B------:R1:W-:Y:S04]  /*5010*/  STS [R75+0x40], R60 ;  /* 0x0000403c4b007388 */ /* 0x0003e80000000800 */
[----:B------:R-:W-:Y:S04]  /*5020*/  STS [R79+0x840], R59 ;  /* 0x0008403b4f007388 */ /* 0x000fe80000000800 */
[----:B------:R-:W-:Y:S04]  /*5030*/  STS [R75+0x60], R58 ;  /* 0x0000603a4b007388 */ /* 0x000fe80000000800 */
[----:B------:R-:W-:Y:S04]  /*5040*/  STS [R79+0x860], R57 ;  /* 0x000860394f007388 */ /* 0x000fe80000000800 */
[----:B------:R-:W-:Y:S04]  /*5050*/  STS [R75+0x80], R56 ;  /* 0x000080384b007388 */ /* 0x000fe80000000800 */
[----:B------:R-:W-:Y:S04]  /*5060*/  STS [R79+0x880], R55 ;  /* 0x000880374f007388 */ /* 0x000fe80000000800 */
[----:B------:R-:W-:Y:S04]  /*5070*/  STS [R75+0xa0], R54 ;  /* 0x0000a0364b007388 */ /* 0x000fe80000000800 */
[----:B------:R1:W-:Y:S04]  /*5080*/  STS [R79+0x8a0], R53 ;  /* 0x0008a0354f007388 */ /* 0x0003e80000000800 */
[----:B------:R-:W-:Y:S04]  /*5090*/  STS [R75+0xc0], R52 ;  /* 0x0000c0344b007388 */ /* 0x000fe80000000800 */
[----:B------:R-:W-:Y:S04]  /*50a0*/  STS [R79+0x8c0], R3 ;  /* 0x0008c0034f007388 */ /* 0x000fe80000000800 */
[----:B------:R2:W-:Y:S04]  /*50b0*/  STS [R75+0xe0], R2 ;  /* 0x0000e0024b007388 */ /* 0x0005e80000000800 */
[----:B------:R2:W-:Y:S01]  /*50c0*/  STS [R79+0x8e0], R0 ;  /* 0x0008e0004f007388 */ /* 0x0005e20000000800 */
[----:B-1----:R-:W-:-:S03]  /*50d0*/  LEA.HI R85, R85, 0x30, RZ, 0x1c ;  /* 0x0000003055557811 */ /* 0x002fc600078fe0ff */
[----:B------:R-:W1:Y:S04]  /*50e0*/  S2R R86, SR_TID.X ;  /* 0x0000000000567919 */ /* 0x000e680000002100 */
[----:B------:R-:W-:Y:S01]  /*50f0*/  BAR.SYNC.DEFER_BLOCKING 0x0 ;  /* 0x0000000000007b1d */ /* 0x000fe20000010000 */
[----:B------:R-:W-:Y:S02]  /*5100*/  ISETP.GE.AND P0, PT, R186, c[0x0][0x178], PT ;  /* 0x00005e00ba007a0c */ /* 0x000fe40003f06270 */
[----:B------:R-:W-:Y:S01]  /*5110*/  IADD3 R60, R85, UR5, RZ ;  /* 0x00000005553c7c10 */ /* 0x000fe2000fffe0ff */
[----:B------:R-:W-:Y:S01]  /*5120*/  IMAD.MOV.U32 R85, RZ, RZ, 0x2 ;  /* 0x00000002ff557424 */ /* 0x000fe200078e00ff */
[C---:B------:R-:W-:Y:S01]  /*5130*/  ISETP.LT.AND P1, PT, R69.reuse, 0x1, !P0 ;  /* 0x000000014500780c */ /* 0x040fe20004721270 */
[----:B------:R-:W-:-:S02]  /*5140*/  IMAD R69, R69, c[0x0][0x188], RZ ;  /* 0x0000620045457a24 */ /* 0x000fc400078e02ff */
[C---:B------:R-:W-:Y:S01]  /*5150*/  IMAD R53, R70.reuse, c[0x0][0x188], RZ ;  /* 0x0000620046357a24 */ /* 0x040fe200078e02ff */
[----:B------:R-:W-:Y:S01]  /*5160*/  ISETP.LT.AND P2, PT, R70, 0x1, !P0 ;  /* 0x000000014600780c */ /* 0x000fe20004741270 */
[C---:B------:R-:W-:Y:S01]  /*5170*/  IMAD R54, R71.reuse, c[0x0][0x188], RZ ;  /* 0x0000620047367a24 */ /* 0x040fe200078e02ff */
[----:B------:R-:W-:Y:S01]  /*5180*/  ISETP.LT.AND P3, PT, R71, 0x1, !P0 ;  /* 0x000000014700780c */ /* 0x000fe20004761270 */
[C---:B------:R-:W-:Y:S01]  /*5190*/  IMAD R56, R60.reuse, c[0x0][0x188], RZ ;  /* 0x000062003c387a24 */ /* 0x040fe200078e02ff */
[----:B------:R-:W-:Y:S01]  /*51a0*/  ISETP.LT.AND P4, PT, R60, 0x1, !P0 ;  /* 0x000000013c00780c */ /* 0x000fe20004781270 */
[----:B--2---:R-:W-:-:S04]  /*51b0*/  IMAD.WIDE R2, R69, R85, c[0x0][0x170] ;  /* 0x00005c0045027625 */ /* 0x004fc800078e0255 */
[----:B------:R-:W-:-:S04]  /*51c0*/  IMAD.WIDE R52, R53, R85, c[0x0][0x170] ;  /* 0x00005c0035347625 */ /* 0x000fc800078e0255 */
[----:B------:R-:W-:-:S04]  /*51d0*/  IMAD.WIDE R54, R54, R85, c[0x0][0x170] ;  /* 0x00005c0036367625 */ /* 0x000fc800078e0255 */
[----:B------:R-:W-:-:S04]  /*51e0*/  IMAD.WIDE R56, R56, R85, c[0x0][0x170] ;  /* 0x00005c0038387625 */ /* 0x000fc800078e0255 */
[----:B------:R-:W-:-:S04]  /*51f0*/  IMAD.WIDE R2, R186, 0x2, R2 ;  /* 0x00000002ba027825 */ /* 0x000fc800078e0202 */
[C---:B------:R-:W-:Y:S01]  /*5200*/  IMAD.WIDE R52, R186.reuse, 0x2, R52 ;  /* 0x00000002ba347825 */ /* 0x040fe200078e0234 */
[----:B------:R2:W-:Y:S03]  /*5210*/  @P1 STG.E.128 [R2.64], R24 ;  /* 0x0000001802001986 */ /* 0x0005e6000c101d12 */
[C---:B------:R-:W-:Y:S01]  /*5220*/  IMAD.WIDE R54, R186.reuse, 0x2, R54 ;  /* 0x00000002ba367825 */ /* 0x040fe200078e0236 */
[----:B---3--:R-:W-:Y:S03]  /*5230*/  @P2 STG.E.128 [R52.64], R28 ;  /* 0x0000001c34002986 */ /* 0x008fe6000c101d12 */
[----:B------:R-:W-:Y:S01]  /*5240*/  IMAD.WIDE R56, R186, 0x2, R56 ;  /* 0x00000002ba387825 */ /* 0x000fe200078e0238 */
[----:B----4-:R3:W-:Y:S01]  /*5250*/  @P3 STG.E.128 [R54.64], R32 ;  /* 0x0000002036003986 */ /* 0x0107e2000c101d12 */
[----:B-1----:R-:W-:-:S02]  /*5260*/  LEA.HI R86, R86, 0x70, RZ, 0x1c ;  /* 0x0000007056567811 */ /* 0x002fc400078fe0ff */
[----:B------:R-:W-:Y:S01]  /*5270*/  ISETP.LT.AND P1, PT, R73, 0x1, !P0 ;  /* 0x000000014900780c */ /* 0x000fe20004721270 */
[----:B-----5:R-:W-:Y:S01]  /*5280*/  @P4 STG.E.128 [R56.64], R36 ;  /* 0x0000002438004986 */ /* 0x020fe2000c101d12 */
[----:B------:R-:W-:Y:S01]  /*5290*/  LEA.HI R60, R83, UR5, RZ, 0x1c ;  /* 0x00000005533c7c11 */ /* 0x000fe2000f8fe0ff */
[----:B------:R-:W-:Y:S02]  /*52a0*/  IMAD R73, R73, c[0x0][0x188], RZ ;  /* 0x0000620049497a24 */ /* 0x000fe400078e02ff */
[----:B------:R-:W1:Y:S01]  /*52b0*/  LDS.128 R52, [R76] ;  /* 0x000000004c347984 */ /* 0x000e620000000c00 */
[----:B------:R-:W-:Y:S01]  /*52c0*/  IMAD.MOV.U32 R61, RZ, RZ, c[0x0][0x188] ;  /* 0x00006200ff3d7624 */ /* 0x000fe200078e00ff */
[----:B------:R-:W-:Y:S02]  /*52d0*/  IADD3 R0, R86, UR5, RZ ;  /* 0x0000000556007c10 */ /* 0x000fe4000fffe0ff */
[----:B------:R-:W4:Y:S04]  /*52e0*/  LDS.128 R36, [R78+0x1000] ;  /* 0x001000004e247984 */ /* 0x000f280000000c00 */
[----:B------:R-:W5:Y:S01]  /*52f0*/  LDS.128 R80, [R81+0x2000] ;  /* 0x0020000051507984 */ /* 0x000f620000000c00 */
[----:B--2---:R-:W-:Y:S01]  /*5300*/  IMAD.WIDE R2, R73, R85, c[0x0][0x170] ;  /* 0x00005c0049027625 */ /* 0x004fe200078e0255 */
[----:B------:R-:W-:-:S02]  /*5310*/  ISETP.LT.AND P5, PT, R72, 0x1, !P0 ;  /* 0x000000014800780c */ /* 0x000fc400047a1270 */
[----:B------:R-:W-:Y:S01]  /*5320*/  ISETP.GT.AND P3, PT, RZ, UR5, !P0 ;  /* 0x00000005ff007c0c */ /* 0x000fe2000c764270 */
[C---:B------:R-:W-:Y:S01]  /*5330*/  IMAD R26, R61.reuse, 0x80, R69 ;  /* 0x000000803d1a7824 */ /* 0x040fe200078e0245 */
[C---:B------:R-:W-:Y:S01]  /*5340*/  ISETP.LT.AND P2, PT, R0.reuse, 0x1, !P0 ;  /* 0x000000010000780c */ /* 0x040fe20004741270 */
[----:B------:R-:W-:Y:S01]  /*5350*/  IMAD R24, R0, c[0x0][0x188], RZ ;  /* 0x0000620000187a24 */ /* 0x000fe200078e02ff */
[----:B------:R-:W-:Y:S01]  /*5360*/  ISETP.LT.AND P0, PT, R74, 0x1, !P0 ;  /* 0x000000014a00780c */ /* 0x000fe20004701270 */
[----:B------:R-:W-:Y:S02]  /*5370*/  IMAD R58, R72, c[0x0][0x188], RZ ;  /* 0x00006200483a7a24 */ /* 0x000fe400078e02ff */
[----:B------:R-:W-:Y:S02]  /*5380*/  IMAD R74, R74, c[0x0][0x188], RZ ;  /* 0x000062004a4a7a24 */ /* 0x000fe400078e02ff */
[----:B---3--:R-:W-:Y:S02]  /*5390*/  IMAD R34, R61, 0x10, R26 ;  /* 0x000000103d227824 */ /* 0x008fe400078e021a */
[----:B------:R-:W-:-:S04]  /*53a0*/  IMAD.WIDE R28, R186, 0x2, R2 ;  /* 0x00000002ba1c7825 */ /* 0x000fc800078e0202 */
[----:B------:R-:W-:-:S04]  /*53b0*/  IMAD.WIDE R24, R24, R85, c[0x0][0x170] ;  /* 0x00005c0018187625 */ /* 0x000fc800078e0255 */
[----:B------:R-:W-:-:S04]  /*53c0*/  IMAD.WIDE R58, R58, R85, c[0x0][0x170] ;  /* 0x00005c003a3a7625 */ /* 0x000fc800078e0255 */
[----:B------:R-:W-:-:S04]  /*53d0*/  IMAD.WIDE R2, R74, R85, c[0x0][0x170] ;  /* 0x00005c004a027625 */ /* 0x000fc800078e0255 */
[----:B------:R-:W-:Y:S01]  /*53e0*/  IMAD R35, R61, 0x10, R34 ;  /* 0x000000103d237824 */ /* 0x000fe200078e0222 */
[----:B------:R-:W-:Y:S01]  /*53f0*/  IADD3 R0, R60, 0xb0, RZ ;  /* 0x000000b03c007810 */ /* 0x000fe20007ffe0ff */
[----:B------:R-:W-:-:S04]  /*5400*/  IMAD.WIDE R32, R186, 0x2, R24 ;  /* 0x00000002ba207825 */ /* 0x000fc800078e0218 */
[----:B------:R-:W-:-:S04]  /*5410*/  IMAD.WIDE R58, R186, 0x2, R58 ;  /* 0x00000002ba3a7825 */ /* 0x000fc800078e023a */
[----:B------:R-:W-:-:S04]  /*5420*/  IMAD.WIDE R30, R186, 0x2, R2 ;  /* 0x00000002ba1e7825 */ /* 0x000fc800078e0202 */
[C---:B------:R-:W-:Y:S02]  /*5430*/  IMAD R24, R61.reuse, 0x20, R35 ;  /* 0x000000203d187824 */ /* 0x040fe400078e0223 */
[-C--:B------:R-:W-:Y:S01]  /*5440*/  IMAD.WIDE R2, R34, R85.reuse, c[0x0][0x170] ;  /* 0x00005c0022027625 */ /* 0x080fe200078e0255 */
[----:B------:R-:W-:Y:S03]  /*5450*/  @P5 STG.E.128 [R58.64], R40 ;  /* 0x000000283a005986 */ /* 0x000fe6000c101d12 */
[C---:B------:R-:W-:Y:S01]  /*5460*/  IMAD R25, R61.reuse, 0x10, R24 ;  /* 0x000000103d197824 */ /* 0x040fe200078e0218 */
[----:B------:R2:W-:Y:S01]  /*5470*/  @P1 STG.E.128 [R28.64], R20 ;  /* 0x000000141c001986 */ /* 0x0005e2000c101d12 */
[----:B------:R-:W-:Y:S02]  /*5480*/  IMAD R0, R0, c[0x0][0x188], RZ ;  /* 0x0000620000007a24 */ /* 0x000fe400078e02ff */
[----:B------:R-:W-:Y:S01]  /*5490*/  IMAD.WIDE R26, R26, R85, c[0x0][0x170] ;  /* 0x00005c001a1a7625 */ /* 0x000fe200078e0255 */
[----:B------:R3:W-:Y:S03]  /*54a0*/  @P0 STG.E.128 [R30.64], R12 ;  /* 0x0000000c1e000986 */ /* 0x0007e6000c101d12 */
[----:B------:R-:W-:-:S02]  /*54b0*/  IMAD R34, R61, 0x10, R25 ;  /* 0x000000103d227824 */ /* 0x000fc400078e0219 */
[----:B------:R-:W-:-:S04]  /*54c0*/  IMAD.WIDE R26, R186, 0x2, R26 ;  /* 0x00000002ba1a7825 */ /* 0x000fc800078e021a */
[----:B--2---:R-:W-:-:S04]  /*54d0*/  IMAD.WIDE R28, R186, 0x2, R2 ;  /* 0x00000002ba1c7825 */ /* 0x004fc800078e0202 */
[----:B------:R-:W-:-:S04]  /*54e0*/  IMAD.WIDE R2, R35, R85, c[0x0][0x170] ;  /* 0x00005c0023027625 */ /* 0x000fc800078e0255 */
[----:B------:R-:W-:-:S04]  /*54f0*/  IMAD.WIDE R20, R0, R85, c[0x0][0x170] ;  /* 0x00005c0000147625 */ /* 0x000fc800078e0255 */
[----:B------:R-:W-:-:S04]  /*5500*/  IMAD.WIDE R22, R24, R85, c[0x0][0x170] ;  /* 0x00005c0018167625 */ /* 0x000fc800078e0255 */
[----:B------:R-:W-:-:S04]  /*5510*/  IMAD.WIDE R24, R25, R85, c[0x0][0x170] ;  /* 0x00005c0019187625 */ /* 0x000fc800078e0255 */
[----:B---3--:R-:W-:Y:S01]  /*5520*/  IMAD.WIDE R12, R34, R85, c[0x0][0x170] ;  /* 0x00005c00220c7625 */ /* 0x008fe200078e0255 */
[----:B------:R2:W-:Y:S03]  /*5530*/  @P2 STG.E.128 [R32.64], R16 ;  /* 0x0000001020002986 */ /* 0x0005e6000c101d12 */
[C---:B------:R-:W-:Y:S01]  /*5540*/  IMAD.WIDE R2, R186.reuse, 0x2, R2 ;  /* 0x00000002ba027825 */ /* 0x040fe200078e0202 */
[----:B------:R2:W-:Y:S03]  /*5550*/  @P3 STG.E.128 [R26.64], R48 ;  /* 0x000000301a003986 */ /* 0x0005e6000c101d12 */
[C---:B------:R-:W-:Y:S01]  /*5560*/  IMAD.WIDE R20, R186.reuse, 0x2, R20 ;  /* 0x00000002ba147825 */ /* 0x040fe200078e0214 */
[----:B------:R2:W-:Y:S03]  /*5570*/  @P3 STG.E.128 [R28.64], R44 ;  /* 0x0000002c1c003986 */ /* 0x0005e6000c101d12 */
[C---:B------:R-:W-:Y:S01]  /*5580*/  IMAD.WIDE R22, R186.reuse, 0x2, R22 ;  /* 0x00000002ba167825 */ /* 0x040fe200078e0216 */
[----:B------:R2:W-:Y:S03]  /*5590*/  @P3 STG.E.128 [R2.64], R8 ;  /* 0x0000000802003986 */ /* 0x0005e6000c101d12 */
[C---:B------:R-:W-:Y:S01]  /*55a0*/  IMAD.WIDE R24, R186.reuse, 0x2, R24 ;  /* 0x00000002ba187825 */ /* 0x040fe200078e0218 */
[----:B------:R2:W-:Y:S03]  /*55b0*/  @P3 STG.E.128 [R20.64], R4 ;  /* 0x0000000414003986 */ /* 0x0005e6000c101d12 */
[----:B------:R-:W-:Y:S01]  /*55c0*/  IMAD.WIDE R12, R186, 0x2, R12 ;  /* 0x00000002ba0c7825 */ /* 0x000fe200078e020c */
[----:B-1----:R2:W-:Y:S04]  /*55d0*/  @P3 STG.E.128 [R22.64], R52 ;  /* 0x0000003416003986 */ /* 0x0025e8000c101d12 */
[----:B----4-:R2:W-:Y:S04]  /*55e0*/  @P3 STG.E.128 [R24.64], R36 ;  /* 0x0000002418003986 */ /* 0x0105e8000c101d12 */
[----:B-----5:R2:W-:Y:S01]  /*55f0*/  @P3 STG.E.128 [R12.64], R80 ;  /* 0x000000500c003986 */ /* 0x0205e2000c101d12 */
[----:B------:R-:W-:Y:S05]  /*5600*/  @!P3 EXIT ;  /* 0x000000000000b94d */ /* 0x000fea0003800000 */
[----:B--2---:R-:W1:Y:S01]  /*5610*/  LDS.128 R4, [R84+0x3000] ;  /* 0x0030000054047984 */ /* 0x004e620000000c00 */
[----:B------:R-:W-:-:S05]  /*5620*/  IADD3 R60, R60, 0xf0, RZ ;  /* 0x000000f03c3c7810 */ /* 0x000fca0007ffe0ff */
[----:B------:R-:W-:-:S04]  /*5630*/  IMAD R2, R60, c[0x0][0x188], RZ ;  /* 0x000062003c027a24 */ /* 0x000fc800078e02ff */
[----:B------:R-:W-:-:S06]  /*5640*/  IMAD.WIDE R2, R2, R85, c[0x0][0x170] ;  /* 0x00005c0002027625 */ /* 0x000fcc00078e0255 */
[----:B------:R-:W-:-:S05]  /*5650*/  IMAD.WIDE R2, R186, 0x2, R2 ;  /* 0x00000002ba027825 */ /* 0x000fca00078e0202 */
[----:B-1----:R-:W-:Y:S01]  /*5660*/  STG.E.128 [R2.64], R4 ;  /* 0x0000000402007986 */ /* 0x002fe2000c101d12 */
[----:B------:R-:W-:Y:S05]  /*5670*/  EXIT ;  /* 0x000000000000794d */ /* 0x000fea0003800000 */
.L_x_4:
[----:B------:R-:W-:-:S00]  /*5680*/  BRA `(.L_x_4) ;  /* 0xfffffff000007947 */ /* 0x000fc0000383ffff */
[----:B------:R-:W-:-:S00]  /*5690*/  NOP ;  /* 0x0000000000007918 */ /* 0x000fc00000000000 */
        /* <DEDUP_REMOVED lines=14> */
.L_x_5:


//--------------------- .nv.shared.matmul_kernel  --------------------------
	.section	.nv.shared.matmul_kernel,"aw",@nobits
	.sectionflags	@""
	.align	16
